// auto-generated by cutlass_sweep.gemm — config: {"arch": "sm_90", "cluster_m": 2, "cluster_n": 1, "dtype": "e5m2", "dtype_b": "e5m2", "layout": "nt", "stages": 0, "tile_k": 32, "tile_m": 128, "tile_n": 128}
#include "cutlass/cutlass.h"
#include "cutlass/gemm/collective/collective_builder.hpp"
#include "cutlass/gemm/device/gemm_universal_adapter.h"
#include "cutlass/gemm/kernel/gemm_universal.hpp"
#include "cutlass/epilogue/collective/collective_builder.hpp"

using ElemA = cutlass::float_e5m2_t;
using ElemB = cutlass::float_e5m2_t;
using ElemCD = cutlass::float_e5m2_t;
using Acc  = float;
using TileShape    = cute::Shape<cute::_128, cute::_128, cute::_32>;
using ClusterShape = cute::Shape<cute::_2, cute::_1, cute::_1>;

using CollectiveEpilogue = typename cutlass::epilogue::collective::CollectiveBuilder<
    cutlass::arch::Sm90, cutlass::arch::OpClassTensorOp,
    TileShape, ClusterShape,
    cutlass::epilogue::collective::EpilogueTileAuto,
    Acc, Acc,
    ElemCD, cutlass::layout::RowMajor, 128 / cutlass::sizeof_bits<ElemCD>::value,
    ElemCD, cutlass::layout::RowMajor, 128 / cutlass::sizeof_bits<ElemCD>::value,
    cutlass::epilogue::collective::EpilogueScheduleAuto
  >::CollectiveOp;

using CollectiveMainloop = typename cutlass::gemm::collective::CollectiveBuilder<
    cutlass::arch::Sm90, cutlass::arch::OpClassTensorOp,
    ElemA, cutlass::layout::RowMajor, 128 / cutlass::sizeof_bits<ElemA>::value,
    ElemB, cutlass::layout::ColumnMajor, 128 / cutlass::sizeof_bits<ElemB>::value,
    Acc,
    TileShape, ClusterShape,
    cutlass::gemm::collective::StageCountAutoCarveout<static_cast<int>(sizeof(typename CollectiveEpilogue::SharedStorage))>,
    cutlass::gemm::collective::KernelScheduleAuto
  >::CollectiveOp;

using GemmKernel = cutlass::gemm::kernel::GemmUniversal<
    cute::Shape<int,int,int,int>,
    CollectiveMainloop,
    CollectiveEpilogue
>;
using Gemm = cutlass::gemm::device::GemmUniversalAdapter<GemmKernel>;

// Force the device kernel symbol into the cubin without needing a host main.
auto* _anchor = &cutlass::device_kernel<GemmKernel>;


// ===== COMPILED SASS (sm_90a) =====

	.target	sm_90a

	.elftype	@"ET_EXEC"


//--------------------- .note.nv.tkinfo           --------------------------
	.section	.note.nv.tkinfo,"",@"SHT_NOTE"
	.sectionflags	@"SHF_NOTE_NV_TKINFO"
	.tkinfo
        /*0018*/ 	.word	0x00000002
        /*0030*/ 	.string	""
        /*0030*/ 	.string	"ptxas"
        /*0030*/ 	.string	"Cuda compilation tools, release 13.0, V13.0.88"
        /*0030*/ 	.string	"Build cuda_13.0.r13.0/compiler.36424714_0"
        /*0030*/ 	.string	"-arch sm_90a -m 64 "



//--------------------- .note.nv.cuinfo           --------------------------
	.section	.note.nv.cuinfo,"",@"SHT_NOTE"
	.sectionflags	@"SHF_NOTE_NV_CUINFO"
        /*0018*/ 	.short	0x0002
        /*001a*/ 	.short	0x005a
        /*001c*/ 	.short	0x0082
	.zero		2


//--------------------- .nv.info                  --------------------------
	.section	.nv.info,"",@"SHT_CUDA_INFO"
	.align	4


	//----- nvinfo : EIATTR_REGCOUNT
	.align		4
        /*0000*/ 	.byte	0x04, 0x2f
        /*0002*/ 	.short	(.L_12 - .L_11)
	.align		4
.L_11:
        /*0004*/ 	.word	index@(_ZN7cutlass13device_kernelINS_4gemm6kernel13GemmUniversalIN4cute5tupleIJiiiiEEENS1_10collective13CollectiveMmaINS1_37MainloopSm90TmaGmmaWarpSpecializedFP8ILi28ENS5_IJNS4_1CILi2EEENSA_ILi1EEESC_EEENS1_35KernelTmaWarpSpecializedCooperativeEEENS5_IJNSA_ILi128EEESG_NSA_ILi32EEEEEENS_12float_e5m2_tENS5_IJlSC_lEEESJ_SK_NS4_8TiledMMAINS4_8MMA_AtomIJNS4_4SM904GMMA31MMA_64x128x32_F32E5M2E5M2_SS_TNILNSO_7ScaleInE1ELSQ_1EEEEEENS4_6LayoutISD_NS5_IJSC_NSA_ILi0EEESU_EEEEENS5_IJNS4_10UnderscoreESX_SX_EEEEENS4_13SM90_TMA_LOADENS4_14ComposedLayoutINS4_7SwizzleILi1ELi4ELi3EEENS4_18smem_ptr_flag_bitsILi8EEENST_INS5_IJNSA_ILi8EEESH_EEENS5_IJSH_SC_EEEEEEEvNS4_8identityENS4_23SM90_TMA_LOAD_MULTICASTES1A_vS1B_EENS_8epilogue10collective6detail29Sm90TmaWarpSpecializedAdapterINS1F_15DefaultEpilogueISJ_SK_SK_NS1E_6thread17LinearCombinationISJ_Li1EffLNS1J_9ScaleType4KindE0ELNS_15FloatRoundStyleE2ESJ_EENS1_15EpilogueDefaultEEEEEvvEEEEvNT_6ParamsE)
        /*0008*/ 	.word	0x000000a8


	//----- nvinfo : EIATTR_FRAME_SIZE
	.align		4
.L_12:
        /*000c*/ 	.byte	0x04, 0x11
        /*000e*/ 	.short	(.L_14 - .L_13)
	.align		4
.L_13:
        /*0010*/ 	.word	index@(_ZN7cutlass13device_kernelINS_4gemm6kernel13GemmUniversalIN4cute5tupleIJiiiiEEENS1_10collective13CollectiveMmaINS1_37MainloopSm90TmaGmmaWarpSpecializedFP8ILi28ENS5_IJNS4_1CILi2EEENSA_ILi1EEESC_EEENS1_35KernelTmaWarpSpecializedCooperativeEEENS5_IJNSA_ILi128EEESG_NSA_ILi32EEEEEENS_12float_e5m2_tENS5_IJlSC_lEEESJ_SK_NS4_8TiledMMAINS4_8MMA_AtomIJNS4_4SM904GMMA31MMA_64x128x32_F32E5M2E5M2_SS_TNILNSO_7ScaleInE1ELSQ_1EEEEEENS4_6LayoutISD_NS5_IJSC_NSA_ILi0EEESU_EEEEENS5_IJNS4_10UnderscoreESX_SX_EEEEENS4_13SM90_TMA_LOADENS4_14ComposedLayoutINS4_7SwizzleILi1ELi4ELi3EEENS4_18smem_ptr_flag_bitsILi8EEENST_INS5_IJNSA_ILi8EEESH_EEENS5_IJSH_SC_EEEEEEEvNS4_8identityENS4_23SM90_TMA_LOAD_MULTICASTES1A_vS1B_EENS_8epilogue10collective6detail29Sm90TmaWarpSpecializedAdapterINS1F_15DefaultEpilogueISJ_SK_SK_NS1E_6thread17LinearCombinationISJ_Li1EffLNS1J_9ScaleType4KindE0ELNS_15FloatRoundStyleE2ESJ_EENS1_15EpilogueDefaultEEEEEvvEEEEvNT_6ParamsE)
        /*0014*/ 	.word	0x00000000


	//----- nvinfo : EIATTR_MIN_STACK_SIZE
	.align		4
.L_14:
        /*0018*/ 	.byte	0x04, 0x12
        /*001a*/ 	.short	(.L_16 - .L_15)
	.align		4
.L_15:
        /*001c*/ 	.word	index@(_ZN7cutlass13device_kernelINS_4gemm6kernel13GemmUniversalIN4cute5tupleIJiiiiEEENS1_10collective13CollectiveMmaINS1_37MainloopSm90TmaGmmaWarpSpecializedFP8ILi28ENS5_IJNS4_1CILi2EEENSA_ILi1EEESC_EEENS1_35KernelTmaWarpSpecializedCooperativeEEENS5_IJNSA_ILi128EEESG_NSA_ILi32EEEEEENS_12float_e5m2_tENS5_IJlSC_lEEESJ_SK_NS4_8TiledMMAINS4_8MMA_AtomIJNS4_4SM904GMMA31MMA_64x128x32_F32E5M2E5M2_SS_TNILNSO_7ScaleInE1ELSQ_1EEEEEENS4_6LayoutISD_NS5_IJSC_NSA_ILi0EEESU_EEEEENS5_IJNS4_10UnderscoreESX_SX_EEEEENS4_13SM90_TMA_LOADENS4_14ComposedLayoutINS4_7SwizzleILi1ELi4ELi3EEENS4_18smem_ptr_flag_bitsILi8EEENST_INS5_IJNSA_ILi8EEESH_EEENS5_IJSH_SC_EEEEEEEvNS4_8identityENS4_23SM90_TMA_LOAD_MULTICASTES1A_vS1B_EENS_8epilogue10collective6detail29Sm90TmaWarpSpecializedAdapterINS1F_15DefaultEpilogueISJ_SK_SK_NS1E_6thread17LinearCombinationISJ_Li1EffLNS1J_9ScaleType4KindE0ELNS_15FloatRoundStyleE2ESJ_EENS1_15EpilogueDefaultEEEEEvvEEEEvNT_6ParamsE)
        /*0020*/ 	.word	0x00000000
.L_16:


//--------------------- .nv.compat                --------------------------
	.section	.nv.compat,"",@"SHT_CUDA_COMPAT_INFO"
	.align	4
        /*0000*/ 	.byte	0x02, 0x09, 0x01, 0x00, 0x02, 0x02, 0x04, 0x00, 0x02, 0x05, 0x05, 0x00, 0x03, 0x07, 0x01, 0x01
        /*0010*/ 	.byte	0x02, 0x03, 0x01, 0x00, 0x02, 0x06, 0x01, 0x00, 0x04, 0x0b, 0x08, 0x00, 0x00, 0x00, 0x00, 0x00
        /*0020*/ 	.byte	0x00, 0x00, 0x00, 0x00


//--------------------- .nv.info._ZN7cutlass13device_kernelINS_4gemm6kernel13GemmUniversalIN4cute5tupleIJiiiiEEENS1_10collective13CollectiveMmaINS1_37MainloopSm90TmaGmmaWarpSpecializedFP8ILi28ENS5_IJNS4_1CILi2EEENSA_ILi1EEESC_EEENS1_35KernelTmaWarpSpecializedCooperativeEEENS5_IJNSA_ILi128EEESG_NSA_ILi32EEEEEENS_12float_e5m2_tENS5_IJlSC_lEEESJ_SK_NS4_8TiledMMAINS4_8MMA_AtomIJNS4_4SM904GMMA31MMA_64x128x32_F32E5M2E5M2_SS_TNILNSO_7ScaleInE1ELSQ_1EEEEEENS4_6LayoutISD_NS5_IJSC_NSA_ILi0EEESU_EEEEENS5_IJNS4_10UnderscoreESX_SX_EEEEENS4_13SM90_TMA_LOADENS4_14ComposedLayoutINS4_7SwizzleILi1ELi4ELi3EEENS4_18smem_ptr_flag_bitsILi8EEENST_INS5_IJNSA_ILi8EEESH_EEENS5_IJSH_SC_EEEEEEEvNS4_8identityENS4_23SM90_TMA_LOAD_MULTICASTES1A_vS1B_EENS_8epilogue10collective6detail29Sm90TmaWarpSpecializedAdapterINS1F_15DefaultEpilogueISJ_SK_SK_NS1E_6thread17LinearCombinationISJ_Li1EffLNS1J_9ScaleType4KindE0ELNS_15FloatRoundStyleE2ESJ_EENS1_15EpilogueDefaultEEEEEvvEEEEvNT_6ParamsE --------------------------
	.section	.nv.info._ZN7cutlass13device_kernelINS_4gemm6kernel13GemmUniversalIN4cute5tupleIJiiiiEEENS1_10collective13CollectiveMmaINS1_37MainloopSm90TmaGmmaWarpSpecializedFP8ILi28ENS5_IJNS4_1CILi2EEENSA_ILi1EEESC_EEENS1_35KernelTmaWarpSpecializedCooperativeEEENS5_IJNSA_ILi128EEESG_NSA_ILi32EEEEEENS_12float_e5m2_tENS5_IJlSC_lEEESJ_SK_NS4_8TiledMMAINS4_8MMA_AtomIJNS4_4SM904GMMA31MMA_64x128x32_F32E5M2E5M2_SS_TNILNSO_7ScaleInE1ELSQ_1EEEEEENS4_6LayoutISD_NS5_IJSC_NSA_ILi0EEESU_EEEEENS5_IJNS4_10UnderscoreESX_SX_EEEEENS4_13SM90_TMA_LOADENS4_14ComposedLayoutINS4_7SwizzleILi1ELi4ELi3EEENS4_18smem_ptr_flag_bitsILi8EEENST_INS5_IJNSA_ILi8EEESH_EEENS5_IJSH_SC_EEEEEEEvNS4_8identityENS4_23SM90_TMA_LOAD_MULTICASTES1A_vS1B_EENS_8epilogue10collective6detail29Sm90TmaWarpSpecializedAdapterINS1F_15DefaultEpilogueISJ_SK_SK_NS1E_6thread17LinearCombinationISJ_Li1EffLNS1J_9ScaleType4KindE0ELNS_15FloatRoundStyleE2ESJ_EENS1_15EpilogueDefaultEEEEEvvEEEEvNT_6ParamsE,"",@"SHT_CUDA_INFO"
	.sectionflags	@""
	.align	4


	//----- nvinfo : EIATTR_CUDA_API_VERSION
	.align		4
        /*0000*/ 	.byte	0x04, 0x37
        /*0002*/ 	.short	(.L_18 - .L_17)
.L_17:
        /*0004*/ 	.word	0x00000082


	//----- nvinfo : EIATTR_KPARAM_INFO
	.align		4
.L_18:
        /*0008*/ 	.byte	0x04, 0x17
        /*000a*/ 	.short	(.L_20 - .L_19)
.L_19:
        /*000c*/ 	.word	0x00000000
        /*0010*/ 	.short	0x0000
        /*0012*/ 	.short	0x0070
        /*0014*/ 	.byte	0x00, 0xf0, 0x01, 0x10


	//----- nvinfo : EIATTR_SPARSE_MMA_MASK
	.align		4
.L_20:
        /*0018*/ 	.byte	0x03, 0x50
        /*001a*/ 	.short	0x0000


	//----- nvinfo : EIATTR_MAXREG_COUNT
	.align		4
        /*001c*/ 	.byte	0x03, 0x1b
        /*001e*/ 	.short	0x00a8


	//----- nvinfo : EIATTR_NUM_BARRIERS
	.align		4
        /*0020*/ 	.byte	0x02, 0x4c
        /*0022*/ 	.byte	0x01
	.zero		1


	//----- nvinfo : EIATTR_MERCURY_ISA_VERSION
	.align		4
        /*0024*/ 	.byte	0x03, 0x5f
        /*0026*/ 	.short	0x0101


	//----- nvinfo : EIATTR_INT_WARP_WIDE_INSTR_OFFSETS
	.align		4
        /*0028*/ 	.byte	0x04, 0x31
        /*002a*/ 	.short	(.L_22 - .L_21)


	//   ....[0]....
.L_21:
        /*002c*/ 	.word	0x000007d0


	//   ....[1]....
        /*0030*/ 	.word	0x00000800


	//   ....[2]....
        /*0034*/ 	.word	0x00000980


	//----- nvinfo : EIATTR_COOP_GROUP_MASK_REGIDS
	.align		4
.L_22:
        /*0038*/ 	.byte	0x04, 0x29
        /*003a*/ 	.short	(.L_24 - .L_23)


	//   ....[0]....
.L_23:
        /*003c*/ 	.word	0xffffffff


	//   ....[1]....
        /*0040*/ 	.word	0xffffffff


	//   ....[2]....
        /*0044*/ 	.word	0xffffffff


	//   ....[3]....
        /*0048*/ 	.word	0xffffffff


	//   ....[4]....
        /*004c*/ 	.word	0xffffffff


	//   ....[5]....
        /*0050*/ 	.word	0xffffffff


	//----- nvinfo : EIATTR_COOP_GROUP_INSTR_OFFSETS
	.align		4
.L_24:
        /*0054*/ 	.byte	0x04, 0x28
        /*0056*/ 	.short	(.L_26 - .L_25)


	//   ....[0]....
.L_25:
        /*0058*/ 	.word	0x00000060


	//   ....[1]....
        /*005c*/ 	.word	0x00000070


	//   ....[2]....
        /*0060*/ 	.word	0x00000130


	//   ....[3]....
        /*0064*/ 	.word	0x00000600


	//   ....[4]....
        /*0068*/ 	.word	0x00000b20


	//   ....[5]....
        /*006c*/ 	.word	0x000015a0


	//----- nvinfo : EIATTR_REG_RECONFIG
	.align		4
.L_26:
        /*0070*/ 	.byte	0x01, 0x54
	.zero		2


	//----- nvinfo : EIATTR_MBARRIER_INSTR_OFFSETS
	.align		4
        /*0074*/ 	.byte	0x04, 0x39
        /*0076*/ 	.short	(.L_28 - .L_27)


	//   ....[0]....
.L_27:
        /*0078*/ 	.word	0x00000250
        /*007c*/ 	.word	0x000000ff
        /*0080*/ 	.word	0x00000000
        /*0084*/ 	.short	0x0100
        /*0086*/ 	.byte	0x08
	.zero		1


	//   ....[1]....
        /*0088*/ 	.word	0x00000260
        /*008c*/ 	.word	0x000000ff
        /*0090*/ 	.word	0x000000e0
        /*0094*/ 	.short	0x0100
        /*0096*/ 	.byte	0x08
	.zero		1


	//   ....[2]....
        /*0098*/ 	.word	0x00000270
        /*009c*/ 	.word	0x000000ff
        /*00a0*/ 	.word	0x00000008
        /*00a4*/ 	.short	0x0100
        /*00a6*/ 	.byte	0x08
	.zero		1


	//   ....[3]....
        /*00a8*/ 	.word	0x00000280
        /*00ac*/ 	.word	0x000000ff
        /*00b0*/ 	.word	0x000000e8
        /*00b4*/ 	.short	0x0100
        /*00b6*/ 	.byte	0x08
	.zero		1


	//   ....[4]....
        /*00b8*/ 	.word	0x00000290
        /*00bc*/ 	.word	0x000000ff
        /*00c0*/ 	.word	0x00000010
        /*00c4*/ 	.short	0x0100
        /*00c6*/ 	.byte	0x08
	.zero		1


	//   ....[5]....
        /*00c8*/ 	.word	0x000002a0
        /*00cc*/ 	.word	0x000000ff
        /*00d0*/ 	.word	0x000000f0
        /*00d4*/ 	.short	0x0100
        /*00d6*/ 	.byte	0x08
	.zero		1


	//   ....[6]....
        /*00d8*/ 	.word	0x000002b0
        /*00dc*/ 	.word	0x000000ff
        /*00e0*/ 	.word	0x00000018
        /*00e4*/ 	.short	0x0100
        /*00e6*/ 	.byte	0x08
	.zero		1


	//   ....[7]....
        /*00e8*/ 	.word	0x000002c0
        /*00ec*/ 	.word	0x000000ff
        /*00f0*/ 	.word	0x000000f8
        /*00f4*/ 	.short	0x0100
        /*00f6*/ 	.byte	0x08
	.zero		1


	//   ....[8]....
        /*00f8*/ 	.word	0x000002d0
        /*00fc*/ 	.word	0x000000ff
        /*0100*/ 	.word	0x00000020
        /*0104*/ 	.short	0x0100
        /*0106*/ 	.byte	0x08
	.zero		1


	//   ....[9]....
        /*0108*/ 	.word	0x000002e0
        /*010c*/ 	.word	0x000000ff
        /*0110*/ 	.word	0x00000100
        /*0114*/ 	.short	0x0100
        /*0116*/ 	.byte	0x08
	.zero		1


	//   ....[10]....
        /*0118*/ 	.word	0x000002f0
        /*011c*/ 	.word	0x000000ff
        /*0120*/ 	.word	0x00000028
        /*0124*/ 	.short	0x0100
        /*0126*/ 	.byte	0x08
	.zero		1


	//   ....[11]....
        /*0128*/ 	.word	0x00000300
        /*012c*/ 	.word	0x000000ff
        /*0130*/ 	.word	0x00000108
        /*0134*/ 	.short	0x0100
        /*0136*/ 	.byte	0x08
	.zero		1


	//   ....[12]....
        /*0138*/ 	.word	0x00000310
        /*013c*/ 	.word	0x000000ff
        /*0140*/ 	.word	0x00000030
        /*0144*/ 	.short	0x0100
        /*0146*/ 	.byte	0x08
	.zero		1


	//   ....[13]....
        /*0148*/ 	.word	0x00000320
        /*014c*/ 	.word	0x000000ff
        /*0150*/ 	.word	0x00000110
        /*0154*/ 	.short	0x0100
        /*0156*/ 	.byte	0x08
	.zero		1


	//   ....[14]....
        /*0158*/ 	.word	0x00000330
        /*015c*/ 	.word	0x000000ff
        /*0160*/ 	.word	0x00000038
        /*0164*/ 	.short	0x0100
        /*0166*/ 	.byte	0x08
	.zero		1


	//   ....[15]....
        /*0168*/ 	.word	0x00000340
        /*016c*/ 	.word	0x000000ff
        /*0170*/ 	.word	0x00000118
        /*0174*/ 	.short	0x0100
        /*0176*/ 	.byte	0x08
	.zero		1


	//   ....[16]....
        /*0178*/ 	.word	0x00000350
        /*017c*/ 	.word	0x000000ff
        /*0180*/ 	.word	0x00000040
        /*0184*/ 	.short	0x0100
        /*0186*/ 	.byte	0x08
	.zero		1


	//   ....[17]....
        /*0188*/ 	.word	0x00000360
        /*018c*/ 	.word	0x000000ff
        /*0190*/ 	.word	0x00000120
        /*0194*/ 	.short	0x0100
        /*0196*/ 	.byte	0x08
	.zero		1


	//   ....[18]....
        /*0198*/ 	.word	0x00000370
        /*019c*/ 	.word	0x000000ff
        /*01a0*/ 	.word	0x00000048
        /*01a4*/ 	.short	0x0100
        /*01a6*/ 	.byte	0x08
	.zero		1


	//   ....[19]....
        /*01a8*/ 	.word	0x00000380
        /*01ac*/ 	.word	0x000000ff
        /*01b0*/ 	.word	0x00000128
        /*01b4*/ 	.short	0x0100
        /*01b6*/ 	.byte	0x08
	.zero		1


	//   ....[20]....
        /*01b8*/ 	.word	0x00000390
        /*01bc*/ 	.word	0x000000ff
        /*01c0*/ 	.word	0x00000050
        /*01c4*/ 	.short	0x0100
        /*01c6*/ 	.byte	0x08
	.zero		1


	//   ....[21]....
        /*01c8*/ 	.word	0x000003a0
        /*01cc*/ 	.word	0x000000ff
        /*01d0*/ 	.word	0x00000130
        /*01d4*/ 	.short	0x0100
        /*01d6*/ 	.byte	0x08
	.zero		1


	//   ....[22]....
        /*01d8*/ 	.word	0x000003b0
        /*01dc*/ 	.word	0x000000ff
        /*01e0*/ 	.word	0x00000058
        /*01e4*/ 	.short	0x0100
        /*01e6*/ 	.byte	0x08
	.zero		1


	//   ....[23]....
        /*01e8*/ 	.word	0x000003c0
        /*01ec*/ 	.word	0x000000ff
        /*01f0*/ 	.word	0x00000138
        /*01f4*/ 	.short	0x0100
        /*01f6*/ 	.byte	0x08
	.zero		1


	//   ....[24]....
        /*01f8*/ 	.word	0x000003d0
        /*01fc*/ 	.word	0x000000ff
        /*0200*/ 	.word	0x00000060
        /*0204*/ 	.short	0x0100
        /*0206*/ 	.byte	0x08
	.zero		1


	//   ....[25]....
        /*0208*/ 	.word	0x000003e0
        /*020c*/ 	.word	0x000000ff
        /*0210*/ 	.word	0x00000140
        /*0214*/ 	.short	0x0100
        /*0216*/ 	.byte	0x08
	.zero		1


	//   ....[26]....
        /*0218*/ 	.word	0x000003f0
        /*021c*/ 	.word	0x000000ff
        /*0220*/ 	.word	0x00000068
        /*0224*/ 	.short	0x0100
        /*0226*/ 	.byte	0x08
	.zero		1


	//   ....[27]....
        /*0228*/ 	.word	0x00000400
        /*022c*/ 	.word	0x000000ff
        /*0230*/ 	.word	0x00000148
        /*0234*/ 	.short	0x0100
        /*0236*/ 	.byte	0x08
	.zero		1


	//   ....[28]....
        /*0238*/ 	.word	0x00000410
        /*023c*/ 	.word	0x000000ff
        /*0240*/ 	.word	0x00000070
        /*0244*/ 	.short	0x0100
        /*0246*/ 	.byte	0x08
	.zero		1


	//   ....[29]....
        /*0248*/ 	.word	0x00000420
        /*024c*/ 	.word	0x000000ff
        /*0250*/ 	.word	0x00000150
        /*0254*/ 	.short	0x0100
        /*0256*/ 	.byte	0x08
	.zero		1


	//   ....[30]....
        /*0258*/ 	.word	0x00000430
        /*025c*/ 	.word	0x000000ff
        /*0260*/ 	.word	0x00000078
        /*0264*/ 	.short	0x0100
        /*0266*/ 	.byte	0x08
	.zero		1


	//   ....[31]....
        /*0268*/ 	.word	0x00000440
        /*026c*/ 	.word	0x000000ff
        /*0270*/ 	.word	0x00000158
        /*0274*/ 	.short	0x0100
        /*0276*/ 	.byte	0x08
	.zero		1


	//   ....[32]....
        /*0278*/ 	.word	0x00000450
        /*027c*/ 	.word	0x000000ff
        /*0280*/ 	.word	0x00000080
        /*0284*/ 	.short	0x0100
        /*0286*/ 	.byte	0x08
	.zero		1


	//   ....[33]....
        /*0288*/ 	.word	0x00000460
        /*028c*/ 	.word	0x000000ff
        /*0290*/ 	.word	0x00000160
        /*0294*/ 	.short	0x0100
        /*0296*/ 	.byte	0x08
	.zero		1


	//   ....[34]....
        /*0298*/ 	.word	0x00000470
        /*029c*/ 	.word	0x000000ff
        /*02a0*/ 	.word	0x00000088
        /*02a4*/ 	.short	0x0100
        /*02a6*/ 	.byte	0x08
	.zero		1


	//   ....[35]....
        /*02a8*/ 	.word	0x00000480
        /*02ac*/ 	.word	0x000000ff
        /*02b0*/ 	.word	0x00000168
        /*02b4*/ 	.short	0x0100
        /*02b6*/ 	.byte	0x08
	.zero		1


	//   ....[36]....
        /*02b8*/ 	.word	0x00000490
        /*02bc*/ 	.word	0x000000ff
        /*02c0*/ 	.word	0x00000090
        /*02c4*/ 	.short	0x0100
        /*02c6*/ 	.byte	0x08
	.zero		1


	//   ....[37]....
        /*02c8*/ 	.word	0x000004a0
        /*02cc*/ 	.word	0x000000ff
        /*02d0*/ 	.word	0x00000170
        /*02d4*/ 	.short	0x0100
        /*02d6*/ 	.byte	0x08
	.zero		1


	//   ....[38]....
        /*02d8*/ 	.word	0x000004b0
        /*02dc*/ 	.word	0x000000ff
        /*02e0*/ 	.word	0x00000098
        /*02e4*/ 	.short	0x0100
        /*02e6*/ 	.byte	0x08
	.zero		1


	//   ....[39]....
        /*02e8*/ 	.word	0x000004c0
        /*02ec*/ 	.word	0x000000ff
        /*02f0*/ 	.word	0x00000178
        /*02f4*/ 	.short	0x0100
        /*02f6*/ 	.byte	0x08
	.zero		1


	//   ....[40]....
        /*02f8*/ 	.word	0x000004d0
        /*02fc*/ 	.word	0x000000ff
        /*0300*/ 	.word	0x000000a0
        /*0304*/ 	.short	0x0100
        /*0306*/ 	.byte	0x08
	.zero		1


	//   ....[41]....
        /*0308*/ 	.word	0x000004e0
        /*030c*/ 	.word	0x000000ff
        /*0310*/ 	.word	0x00000180
        /*0314*/ 	.short	0x0100
        /*0316*/ 	.byte	0x08
	.zero		1


	//   ....[42]....
        /*0318*/ 	.word	0x000004f0
        /*031c*/ 	.word	0x000000ff
        /*0320*/ 	.word	0x000000a8
        /*0324*/ 	.short	0x0100
        /*0326*/ 	.byte	0x08
	.zero		1


	//   ....[43]....
        /*0328*/ 	.word	0x00000500
        /*032c*/ 	.word	0x000000ff
        /*0330*/ 	.word	0x00000188
        /*0334*/ 	.short	0x0100
        /*0336*/ 	.byte	0x08
	.zero		1


	//   ....[44]....
        /*0338*/ 	.word	0x00000510
        /*033c*/ 	.word	0x000000ff
        /*0340*/ 	.word	0x000000b0
        /*0344*/ 	.short	0x0100
        /*0346*/ 	.byte	0x08
	.zero		1


	//   ....[45]....
        /*0348*/ 	.word	0x00000520
        /*034c*/ 	.word	0x000000ff
        /*0350*/ 	.word	0x00000190
        /*0354*/ 	.short	0x0100
        /*0356*/ 	.byte	0x08
	.zero		1


	//   ....[46]....
        /*0358*/ 	.word	0x00000530
        /*035c*/ 	.word	0x000000ff
        /*0360*/ 	.word	0x000000b8
        /*0364*/ 	.short	0x0100
        /*0366*/ 	.byte	0x08
	.zero		1


	//   ....[47]....
        /*0368*/ 	.word	0x00000540
        /*036c*/ 	.word	0x000000ff
        /*0370*/ 	.word	0x00000198
        /*0374*/ 	.short	0x0100
        /*0376*/ 	.byte	0x08
	.zero		1


	//   ....[48]....
        /*0378*/ 	.word	0x00000550
        /*037c*/ 	.word	0x000000ff
        /*0380*/ 	.word	0x000000c0
        /*0384*/ 	.short	0x0100
        /*0386*/ 	.byte	0x08
	.zero		1


	//   ....[49]....
        /*0388*/ 	.word	0x00000560
        /*038c*/ 	.word	0x000000ff
        /*0390*/ 	.word	0x000001a0
        /*0394*/ 	.short	0x0100
        /*0396*/ 	.byte	0x08
	.zero		1


	//   ....[50]....
        /*0398*/ 	.word	0x00000570
        /*039c*/ 	.word	0x000000ff
        /*03a0*/ 	.word	0x000000c8
        /*03a4*/ 	.short	0x0100
        /*03a6*/ 	.byte	0x08
	.zero		1


	//   ....[51]....
        /*03a8*/ 	.word	0x00000580
        /*03ac*/ 	.word	0x000000ff
        /*03b0*/ 	.word	0x000001a8
        /*03b4*/ 	.short	0x0100
        /*03b6*/ 	.byte	0x08
	.zero		1


	//   ....[52]....
        /*03b8*/ 	.word	0x00000590
        /*03bc*/ 	.word	0x000000ff
        /*03c0*/ 	.word	0x000000d0
        /*03c4*/ 	.short	0x0100
        /*03c6*/ 	.byte	0x08
	.zero		1


	//   ....[53]....
        /*03c8*/ 	.word	0x000005a0
        /*03cc*/ 	.word	0x000000ff
        /*03d0*/ 	.word	0x000001b0
        /*03d4*/ 	.short	0x0100
        /*03d6*/ 	.byte	0x08
	.zero		1


	//   ....[54]....
        /*03d8*/ 	.word	0x000005b0
        /*03dc*/ 	.word	0x000000ff
        /*03e0*/ 	.word	0x000000d8
        /*03e4*/ 	.short	0x0100
        /*03e6*/ 	.byte	0x08
	.zero		1


	//   ....[55]....
        /*03e8*/ 	.word	0x000005c0
        /*03ec*/ 	.word	0x000000ff
        /*03f0*/ 	.word	0x000001b8
        /*03f4*/ 	.short	0x0100
        /*03f6*/ 	.byte	0x08
	.zero		1


	//   ....[56]....
        /*03f8*/ 	.word	0x00000a10
        /*03fc*/ 	.word	0x000000ff
        /*0400*/ 	.word	0x000001d0
        /*0404*/ 	.short	0x0100
        /*0406*/ 	.byte	0x06
	.zero		1


	//   ....[57]....
        /*0408*/ 	.word	0x00000ab0
        /*040c*/ 	.word	0x000000ff
        /*0410*/ 	.word	0x000001d8
        /*0414*/ 	.short	0x0100
        /*0416*/ 	.byte	0x06
	.zero		1


	//   ....[58]....
        /*0418*/ 	.word	0x00001ad0
        /*041c*/ 	.word	0x000000ff
        /*0420*/ 	.word	0x00000000
        /*0424*/ 	.short	0x010a
        /*0426*/ 	.byte	0x06
	.zero		1


	//   ....[59]....
        /*0428*/ 	.word	0x00001b10
        /*042c*/ 	.word	0x000000ff
        /*0430*/ 	.word	0x00000000
        /*0434*/ 	.short	0x010a
        /*0436*/ 	.byte	0x06
	.zero		1


	//   ....[60]....
        /*0438*/ 	.word	0x000023f0
        /*043c*/ 	.word	0x000000ff
        /*0440*/ 	.word	0x00000000
        /*0444*/ 	.short	0x010a
        /*0446*/ 	.byte	0x0c
	.zero		1


	//   ....[61]....
        /*0448*/ 	.word	0x00002430
        /*044c*/ 	.word	0x000000ff
        /*0450*/ 	.word	0x00000000
        /*0454*/ 	.short	0x010a
        /*0456*/ 	.byte	0x0c
	.zero		1


	//   ....[62]....
        /*0458*/ 	.word	0x00002a10
        /*045c*/ 	.word	0x0000008c
        /*0460*/ 	.word	0x00000000
        /*0464*/ 	.short	0x0101
        /*0466*/ 	.byte	0x3f
	.zero		1


	//   ....[63]....
        /*0468*/ 	.word	0x000030b0
        /*046c*/ 	.word	0x0000000c
        /*0470*/ 	.word	0x00000000
        /*0474*/ 	.short	0x0101
        /*0476*/ 	.byte	0x3f
	.zero		1


	//   ....[64]....
        /*0478*/ 	.word	0x000089a0
        /*047c*/ 	.word	0x00000012
        /*0480*/ 	.word	0x000000e0
        /*0484*/ 	.short	0x010a
        /*0486*/ 	.byte	0x3f
	.zero		1


	//   ....[65]....
        /*0488*/ 	.word	0x00008d10
        /*048c*/ 	.word	0x00000006
        /*0490*/ 	.word	0x000001d8
        /*0494*/ 	.short	0x0101
        /*0496*/ 	.byte	0x3f
	.zero		1


	//   ....[66]....
        /*0498*/ 	.word	0x00009430
        /*049c*/ 	.word	0x00000006
        /*04a0*/ 	.word	0x00000000
        /*04a4*/ 	.short	0x010a
        /*04a6*/ 	.byte	0x3f
	.zero		1


	//   ....[67]....
        /*04a8*/ 	.word	0x000094b0
        /*04ac*/ 	.word	0x00000007
        /*04b0*/ 	.word	0x00000000
        /*04b4*/ 	.short	0x010a
        /*04b6*/ 	.byte	0x3f
	.zero		1


	//   ....[68]....
        /*04b8*/ 	.word	0x00009540
        /*04bc*/ 	.word	0x00000006
        /*04c0*/ 	.word	0x00000000
        /*04c4*/ 	.short	0x010a
        /*04c6*/ 	.byte	0x3f
	.zero		1


	//   ....[69]....
        /*04c8*/ 	.word	0x000095d0
        /*04cc*/ 	.word	0x00000009
        /*04d0*/ 	.word	0x00000000
        /*04d4*/ 	.short	0x010a
        /*04d6*/ 	.byte	0x3f
	.zero		1


	//   ....[70]....
        /*04d8*/ 	.word	0x00009660
        /*04dc*/ 	.word	0x00000006
        /*04e0*/ 	.word	0x00000000
        /*04e4*/ 	.short	0x010a
        /*04e6*/ 	.byte	0x3f
	.zero		1


	//   ....[71]....
        /*04e8*/ 	.word	0x000096f0
        /*04ec*/ 	.word	0x00000009
        /*04f0*/ 	.word	0x00000000
        /*04f4*/ 	.short	0x010a
        /*04f6*/ 	.byte	0x3f
	.zero		1


	//   ....[72]....
        /*04f8*/ 	.word	0x00009780
        /*04fc*/ 	.word	0x00000006
        /*0500*/ 	.word	0x00000000
        /*0504*/ 	.short	0x010a
        /*0506*/ 	.byte	0x3f
	.zero		1


	//   ....[73]....
        /*0508*/ 	.word	0x00009810
        /*050c*/ 	.word	0x00000009
        /*0510*/ 	.word	0x00000000
        /*0514*/ 	.short	0x010a
        /*0516*/ 	.byte	0x3f
	.zero		1


	//   ....[74]....
        /*0518*/ 	.word	0x000098a0
        /*051c*/ 	.word	0x00000006
        /*0520*/ 	.word	0x00000000
        /*0524*/ 	.short	0x010a
        /*0526*/ 	.byte	0x3f
	.zero		1


	//   ....[75]....
        /*0528*/ 	.word	0x00009930
        /*052c*/ 	.word	0x00000009
        /*0530*/ 	.word	0x00000000
        /*0534*/ 	.short	0x010a
        /*0536*/ 	.byte	0x3f
	.zero		1


	//   ....[76]....
        /*0538*/ 	.word	0x000099c0
        /*053c*/ 	.word	0x00000006
        /*0540*/ 	.word	0x00000000
        /*0544*/ 	.short	0x010a
        /*0546*/ 	.byte	0x3f
	.zero		1


	//   ....[77]....
        /*0548*/ 	.word	0x00009a50
        /*054c*/ 	.word	0x00000009
        /*0550*/ 	.word	0x00000000
        /*0554*/ 	.short	0x010a
        /*0556*/ 	.byte	0x3f
	.zero		1


	//   ....[78]....
        /*0558*/ 	.word	0x00009ae0
        /*055c*/ 	.word	0x00000006
        /*0560*/ 	.word	0x00000000
        /*0564*/ 	.short	0x010a
        /*0566*/ 	.byte	0x3f
	.zero		1


	//   ....[79]....
        /*0568*/ 	.word	0x00009b70
        /*056c*/ 	.word	0x00000009
        /*0570*/ 	.word	0x00000000
        /*0574*/ 	.short	0x010a
        /*0576*/ 	.byte	0x3f
	.zero		1


	//   ....[80]....
        /*0578*/ 	.word	0x00009c00
        /*057c*/ 	.word	0x00000006
        /*0580*/ 	.word	0x00000000
        /*0584*/ 	.short	0x010a
        /*0586*/ 	.byte	0x3f
	.zero		1


	//   ....[81]....
        /*0588*/ 	.word	0x00009c90
        /*058c*/ 	.word	0x00000009
        /*0590*/ 	.word	0x00000000
        /*0594*/ 	.short	0x010a
        /*0596*/ 	.byte	0x3f
	.zero		1


	//   ....[82]....
        /*0598*/ 	.word	0x00009d20
        /*059c*/ 	.word	0x00000006
        /*05a0*/ 	.word	0x00000000
        /*05a4*/ 	.short	0x010a
        /*05a6*/ 	.byte	0x3f
	.zero		1


	//   ....[83]....
        /*05a8*/ 	.word	0x00009db0
        /*05ac*/ 	.word	0x00000009
        /*05b0*/ 	.word	0x00000000
        /*05b4*/ 	.short	0x010a
        /*05b6*/ 	.byte	0x3f
	.zero		1


	//   ....[84]....
        /*05b8*/ 	.word	0x00009e40
        /*05bc*/ 	.word	0x00000006
        /*05c0*/ 	.word	0x00000000
        /*05c4*/ 	.short	0x010a
        /*05c6*/ 	.byte	0x3f
	.zero		1


	//   ....[85]....
        /*05c8*/ 	.word	0x00009ed0
        /*05cc*/ 	.word	0x00000009
        /*05d0*/ 	.word	0x00000000
        /*05d4*/ 	.short	0x010a
        /*05d6*/ 	.byte	0x3f
	.zero		1


	//   ....[86]....
        /*05d8*/ 	.word	0x00009f60
        /*05dc*/ 	.word	0x00000006
        /*05e0*/ 	.word	0x00000000
        /*05e4*/ 	.short	0x010a
        /*05e6*/ 	.byte	0x3f
	.zero		1


	//   ....[87]....
        /*05e8*/ 	.word	0x00009ff0
        /*05ec*/ 	.word	0x00000009
        /*05f0*/ 	.word	0x00000000
        /*05f4*/ 	.short	0x010a
        /*05f6*/ 	.byte	0x3f
	.zero		1


	//   ....[88]....
        /*05f8*/ 	.word	0x0000a080
        /*05fc*/ 	.word	0x00000006
        /*0600*/ 	.word	0x00000000
        /*0604*/ 	.short	0x010a
        /*0606*/ 	.byte	0x3f
	.zero		1


	//   ....[89]....
        /*0608*/ 	.word	0x0000a110
        /*060c*/ 	.word	0x00000009
        /*0610*/ 	.word	0x00000000
        /*0614*/ 	.short	0x010a
        /*0616*/ 	.byte	0x3f
	.zero		1


	//   ....[90]....
        /*0618*/ 	.word	0x0000a1a0
        /*061c*/ 	.word	0x00000006
        /*0620*/ 	.word	0x00000000
        /*0624*/ 	.short	0x010a
        /*0626*/ 	.byte	0x3f
	.zero		1


	//   ....[91]....
        /*0628*/ 	.word	0x0000a230
        /*062c*/ 	.word	0x00000009
        /*0630*/ 	.word	0x00000000
        /*0634*/ 	.short	0x010a
        /*0636*/ 	.byte	0x3f
	.zero		1


	//   ....[92]....
        /*0638*/ 	.word	0x0000a2c0
        /*063c*/ 	.word	0x00000006
        /*0640*/ 	.word	0x00000000
        /*0644*/ 	.short	0x010a
        /*0646*/ 	.byte	0x3f
	.zero		1


	//   ....[93]....
        /*0648*/ 	.word	0x0000a350
        /*064c*/ 	.word	0x00000003
        /*0650*/ 	.word	0x00000000
        /*0654*/ 	.short	0x010a
        /*0656*/ 	.byte	0x3f
	.zero		1


	//   ....[94]....
        /*0658*/ 	.word	0x0000a3c0
        /*065c*/ 	.word	0x0000000d
        /*0660*/ 	.word	0x00000000
        /*0664*/ 	.short	0x010a
        /*0666*/ 	.byte	0x3f
	.zero		1


	//   ....[95]....
        /*0668*/ 	.word	0x0000a420
        /*066c*/ 	.word	0x00000091
        /*0670*/ 	.word	0x00000000
        /*0674*/ 	.short	0x010a
        /*0676*/ 	.byte	0x3f
	.zero		1


	//   ....[96]....
        /*0678*/ 	.word	0x0000a4f0
        /*067c*/ 	.word	0x00000012
        /*0680*/ 	.word	0x000000e0
        /*0684*/ 	.short	0x010a
        /*0686*/ 	.byte	0x3f
	.zero		1


	//   ....[97]....
        /*0688*/ 	.word	0x0000a5c0
        /*068c*/ 	.word	0x00000006
        /*0690*/ 	.word	0x00000000
        /*0694*/ 	.short	0x010a
        /*0696*/ 	.byte	0x3f
	.zero		1


	//   ....[98]....
        /*0698*/ 	.word	0x0000a610
        /*069c*/ 	.word	0x00000007
        /*06a0*/ 	.word	0x00000000
        /*06a4*/ 	.short	0x010a
        /*06a6*/ 	.byte	0x3f
	.zero		1


	//   ....[99]....
        /*06a8*/ 	.word	0x0000a660
        /*06ac*/ 	.word	0x00000006
        /*06b0*/ 	.word	0x00000000
        /*06b4*/ 	.short	0x010a
        /*06b6*/ 	.byte	0x3f
	.zero		1


	//   ....[100]....
        /*06b8*/ 	.word	0x0000a6b0
        /*06bc*/ 	.word	0x00000009
        /*06c0*/ 	.word	0x00000000
        /*06c4*/ 	.short	0x010a
        /*06c6*/ 	.byte	0x3f
	.zero		1


	//   ....[101]....
        /*06c8*/ 	.word	0x0000a700
        /*06cc*/ 	.word	0x00000006
        /*06d0*/ 	.word	0x00000000
        /*06d4*/ 	.short	0x010a
        /*06d6*/ 	.byte	0x3f
	.zero		1


	//   ....[102]....
        /*06d8*/ 	.word	0x0000a750
        /*06dc*/ 	.word	0x00000009
        /*06e0*/ 	.word	0x00000000
        /*06e4*/ 	.short	0x010a
        /*06e6*/ 	.byte	0x3f
	.zero		1


	//   ....[103]....
        /*06e8*/ 	.word	0x0000a7a0
        /*06ec*/ 	.word	0x00000006
        /*06f0*/ 	.word	0x00000000
        /*06f4*/ 	.short	0x010a
        /*06f6*/ 	.byte	0x3f
	.zero		1


	//   ....[104]....
        /*06f8*/ 	.word	0x0000a7f0
        /*06fc*/ 	.word	0x00000009
        /*0700*/ 	.word	0x00000000
        /*0704*/ 	.short	0x010a
        /*0706*/ 	.byte	0x3f
	.zero		1


	//   ....[105]....
        /*0708*/ 	.word	0x0000a840
        /*070c*/ 	.word	0x00000006
        /*0710*/ 	.word	0x00000000
        /*0714*/ 	.short	0x010a
        /*0716*/ 	.byte	0x3f
	.zero		1


	//   ....[106]....
        /*0718*/ 	.word	0x0000a890
        /*071c*/ 	.word	0x00000009
        /*0720*/ 	.word	0x00000000
        /*0724*/ 	.short	0x010a
        /*0726*/ 	.byte	0x3f
	.zero		1


	//   ....[107]....
        /*0728*/ 	.word	0x0000a8e0
        /*072c*/ 	.word	0x00000006
        /*0730*/ 	.word	0x00000000
        /*0734*/ 	.short	0x010a
        /*0736*/ 	.byte	0x3f
	.zero		1


	//   ....[108]....
        /*0738*/ 	.word	0x0000a930
        /*073c*/ 	.word	0x00000009
        /*0740*/ 	.word	0x00000000
        /*0744*/ 	.short	0x010a
        /*0746*/ 	.byte	0x3f
	.zero		1


	//   ....[109]....
        /*0748*/ 	.word	0x0000a980
        /*074c*/ 	.word	0x00000006
        /*0750*/ 	.word	0x00000000
        /*0754*/ 	.short	0x010a
        /*0756*/ 	.byte	0x3f
	.zero		1


	//   ....[110]....
        /*0758*/ 	.word	0x0000a9d0
        /*075c*/ 	.word	0x00000009
        /*0760*/ 	.word	0x00000000
        /*0764*/ 	.short	0x010a
        /*0766*/ 	.byte	0x3f
	.zero		1


	//   ....[111]....
        /*0768*/ 	.word	0x0000aa20
        /*076c*/ 	.word	0x00000006
        /*0770*/ 	.word	0x00000000
        /*0774*/ 	.short	0x010a
        /*0776*/ 	.byte	0x3f
	.zero		1


	//   ....[112]....
        /*0778*/ 	.word	0x0000aa70
        /*077c*/ 	.word	0x00000009
        /*0780*/ 	.word	0x00000000
        /*0784*/ 	.short	0x010a
        /*0786*/ 	.byte	0x3f
	.zero		1


	//   ....[113]....
        /*0788*/ 	.word	0x0000aac0
        /*078c*/ 	.word	0x00000006
        /*0790*/ 	.word	0x00000000
        /*0794*/ 	.short	0x010a
        /*0796*/ 	.byte	0x3f
	.zero		1


	//   ....[114]....
        /*0798*/ 	.word	0x0000ab10
        /*079c*/ 	.word	0x00000009
        /*07a0*/ 	.word	0x00000000
        /*07a4*/ 	.short	0x010a
        /*07a6*/ 	.byte	0x3f
	.zero		1


	//   ....[115]....
        /*07a8*/ 	.word	0x0000ab60
        /*07ac*/ 	.word	0x00000006
        /*07b0*/ 	.word	0x00000000
        /*07b4*/ 	.short	0x010a
        /*07b6*/ 	.byte	0x3f
	.zero		1


	//   ....[116]....
        /*07b8*/ 	.word	0x0000abb0
        /*07bc*/ 	.word	0x00000009
        /*07c0*/ 	.word	0x00000000
        /*07c4*/ 	.short	0x010a
        /*07c6*/ 	.byte	0x3f
	.zero		1


	//   ....[117]....
        /*07c8*/ 	.word	0x0000ac00
        /*07cc*/ 	.word	0x00000006
        /*07d0*/ 	.word	0x00000000
        /*07d4*/ 	.short	0x010a
        /*07d6*/ 	.byte	0x3f
	.zero		1


	//   ....[118]....
        /*07d8*/ 	.word	0x0000ac50
        /*07dc*/ 	.word	0x00000009
        /*07e0*/ 	.word	0x00000000
        /*07e4*/ 	.short	0x010a
        /*07e6*/ 	.byte	0x3f
	.zero		1


	//   ....[119]....
        /*07e8*/ 	.word	0x0000aca0
        /*07ec*/ 	.word	0x00000006
        /*07f0*/ 	.word	0x00000000
        /*07f4*/ 	.short	0x010a
        /*07f6*/ 	.byte	0x3f
	.zero		1


	//   ....[120]....
        /*07f8*/ 	.word	0x0000acf0
        /*07fc*/ 	.word	0x00000009
        /*0800*/ 	.word	0x00000000
        /*0804*/ 	.short	0x010a
        /*0806*/ 	.byte	0x3f
	.zero		1


	//   ....[121]....
        /*0808*/ 	.word	0x0000ad40
        /*080c*/ 	.word	0x00000006
        /*0810*/ 	.word	0x00000000
        /*0814*/ 	.short	0x010a
        /*0816*/ 	.byte	0x3f
	.zero		1


	//   ....[122]....
        /*0818*/ 	.word	0x0000ad90
        /*081c*/ 	.word	0x00000009
        /*0820*/ 	.word	0x00000000
        /*0824*/ 	.short	0x010a
        /*0826*/ 	.byte	0x3f
	.zero		1


	//   ....[123]....
        /*0828*/ 	.word	0x0000ade0
        /*082c*/ 	.word	0x00000006
        /*0830*/ 	.word	0x00000000
        /*0834*/ 	.short	0x010a
        /*0836*/ 	.byte	0x3f
	.zero		1


	//----- nvinfo : EIATTR_NUM_MBARRIERS
	.align		4
.L_28:
        /*0838*/ 	.byte	0x03, 0x38
        /*083a*/ 	.short	0x003a


	//----- nvinfo : EIATTR_EXIT_INSTR_OFFSETS
	.align		4
        /*083c*/ 	.byte	0x04, 0x1c
        /*083e*/ 	.short	(.L_30 - .L_29)


	//   ....[0]....
.L_29:
        /*0840*/ 	.word	0x00000c80


	//   ....[1]....
        /*0844*/ 	.word	0x00001470


	//   ....[2]....
        /*0848*/ 	.word	0x000080c0


	//   ....[3]....
        /*084c*/ 	.word	0x00008620


	//   ....[4]....
        /*0850*/ 	.word	0x0000a3a0


	//----- nvinfo : EIATTR_MAX_THREADS
	.align		4
.L_30:
        /*0854*/ 	.byte	0x04, 0x05
        /*0856*/ 	.short	(.L_32 - .L_31)
.L_31:
        /*0858*/ 	.word	0x00000180
        /*085c*/ 	.word	0x00000001
        /*0860*/ 	.word	0x00000001


	//----- nvinfo : EIATTR_CRS_STACK_SIZE
	.align		4
.L_32:
        /*0864*/ 	.byte	0x04, 0x1e
        /*0866*/ 	.short	(.L_34 - .L_33)
.L_33:
        /*0868*/ 	.word	0x00000000


	//----- nvinfo : EIATTR_CBANK_PARAM_SIZE
	.align		4
.L_34:
        /*086c*/ 	.byte	0x03, 0x19
        /*086e*/ 	.short	0x0470


	//----- nvinfo : EIATTR_PARAM_CBANK
	.align		4
        /*0870*/ 	.byte	0x04, 0x0a
        /*0872*/ 	.short	(.L_36 - .L_35)
	.align		4
.L_35:
        /*0874*/ 	.word	index@(.nv.constant0._ZN7cutlass13device_kernelINS_4gemm6kernel13GemmUniversalIN4cute5tupleIJiiiiEEENS1_10collective13CollectiveMmaINS1_37MainloopSm90TmaGmmaWarpSpecializedFP8ILi28ENS5_IJNS4_1CILi2EEENSA_ILi1EEESC_EEENS1_35KernelTmaWarpSpecializedCooperativeEEENS5_IJNSA_ILi128EEESG_NSA_ILi32EEEEEENS_12float_e5m2_tENS5_IJlSC_lEEESJ_SK_NS4_8TiledMMAINS4_8MMA_AtomIJNS4_4SM904GMMA31MMA_64x128x32_F32E5M2E5M2_SS_TNILNSO_7ScaleInE1ELSQ_1EEEEEENS4_6LayoutISD_NS5_IJSC_NSA_ILi0EEESU_EEEEENS5_IJNS4_10UnderscoreESX_SX_EEEEENS4_13SM90_TMA_LOADENS4_14ComposedLayoutINS4_7SwizzleILi1ELi4ELi3EEENS4_18smem_ptr_flag_bitsILi8EEENST_INS5_IJNSA_ILi8EEESH_EEENS5_IJSH_SC_EEEEEEEvNS4_8identityENS4_23SM90_TMA_LOAD_MULTICASTES1A_vS1B_EENS_8epilogue10collective6detail29Sm90TmaWarpSpecializedAdapterINS1F_15DefaultEpilogueISJ_SK_SK_NS1E_6thread17LinearCombinationISJ_Li1EffLNS1J_9ScaleType4KindE0ELNS_15FloatRoundStyleE2ESJ_EENS1_15EpilogueDefaultEEEEEvvEEEEvNT_6ParamsE)
        /*0878*/ 	.short	0x0210
        /*087a*/ 	.short	0x0470


	//----- nvinfo : EIATTR_SW_WAR
	.align		4
.L_36:
        /*087c*/ 	.byte	0x04, 0x36
        /*087e*/ 	.short	(.L_38 - .L_37)
.L_37:
        /*0880*/ 	.word	0x00000008
.L_38:


//--------------------- .nv.callgraph             --------------------------
	.section	.nv.callgraph,"",@"SHT_CUDA_CALLGRAPH"
	.align	4
	.sectionentsize	8
	.align		4
        /*0000*/ 	.word	0x00000000
	.align		4
        /*0004*/ 	.word	0xffffffff
	.align		4
        /*0008*/ 	.word	0x00000000
	.align		4
        /*000c*/ 	.word	0xfffffffe
	.align		4
        /*0010*/ 	.word	0x00000000
	.align		4
        /*0014*/ 	.word	0xfffffffd
	.align		4
        /*0018*/ 	.word	0x00000000
	.align		4
        /*001c*/ 	.word	0xfffffffc


//--------------------- .nv.constant4             --------------------------
	.section	.nv.constant4,"a",@progbits
	.align	8
	.align		8
.nv.constant4:
        /*0000*/ 	.dword	_ZN40_INTERNAL_bcec50dd_4_k_cu_6901e845_180784cuda3std3__45__cpo5beginE
	.align		8
        /*0008*/ 	.dword	_ZN40_INTERNAL_bcec50dd_4_k_cu_6901e845_180784cuda3std3__45__cpo3endE
	.align		8
        /*0010*/ 	.dword	_ZN40_INTERNAL_bcec50dd_4_k_cu_6901e845_180784cuda3std3__45__cpo6cbeginE
	.align		8
        /*0018*/ 	.dword	_ZN40_INTERNAL_bcec50dd_4_k_cu_6901e845_180784cuda3std3__45__cpo4cendE
	.align		8
        /*0020*/ 	.dword	_ZN40_INTERNAL_bcec50dd_4_k_cu_6901e845_180784cuda3std3__442_GLOBAL__N__bcec50dd_4_k_cu_6901e845_180786ignoreE
	.align		8
        /*0028*/ 	.dword	_ZN40_INTERNAL_bcec50dd_4_k_cu_6901e845_180784cuda3std3__419piecewise_constructE
	.align		8
        /*0030*/ 	.dword	_ZN40_INTERNAL_bcec50dd_4_k_cu_6901e845_180784cuda3std3__48in_placeE
	.align		8
        /*0038*/ 	.dword	_ZN40_INTERNAL_bcec50dd_4_k_cu_6901e845_180784cuda3std6ranges3__45__cpo4swapE
	.align		8
        /*0040*/ 	.dword	_ZN40_INTERNAL_bcec50dd_4_k_cu_6901e845_180784cuda3std6ranges3__45__cpo9iter_moveE
	.align		8
        /*0048*/ 	.dword	_ZN40_INTERNAL_bcec50dd_4_k_cu_6901e845_180784cute7productE
	.align		8
        /*0050*/ 	.dword	_ZN40_INTERNAL_bcec50dd_4_k_cu_6901e845_180784cute1_E


//--------------------- .text._ZN7cutlass13device_kernelINS_4gemm6kernel13GemmUniversalIN4cute5tupleIJiiiiEEENS1_10collective13CollectiveMmaINS1_37MainloopSm90TmaGmmaWarpSpecializedFP8ILi28ENS5_IJNS4_1CILi2EEENSA_ILi1EEESC_EEENS1_35KernelTmaWarpSpecializedCooperativeEEENS5_IJNSA_ILi128EEESG_NSA_ILi32EEEEEENS_12float_e5m2_tENS5_IJlSC_lEEESJ_SK_NS4_8TiledMMAINS4_8MMA_AtomIJNS4_4SM904GMMA31MMA_64x128x32_F32E5M2E5M2_SS_TNILNSO_7ScaleInE1ELSQ_1EEEEEENS4_6LayoutISD_NS5_IJSC_NSA_ILi0EEESU_EEEEENS5_IJNS4_10UnderscoreESX_SX_EEEEENS4_13SM90_TMA_LOADENS4_14ComposedLayoutINS4_7SwizzleILi1ELi4ELi3EEENS4_18smem_ptr_flag_bitsILi8EEENST_INS5_IJNSA_ILi8EEESH_EEENS5_IJSH_SC_EEEEEEEvNS4_8identityENS4_23SM90_TMA_LOAD_MULTICASTES1A_vS1B_EENS_8epilogue10collective6detail29Sm90TmaWarpSpecializedAdapterINS1F_15DefaultEpilogueISJ_SK_SK_NS1E_6thread17LinearCombinationISJ_Li1EffLNS1J_9ScaleType4KindE0ELNS_15FloatRoundStyleE2ESJ_EENS1_15EpilogueDefaultEEEEEvvEEEEvNT_6ParamsE --------------------------
	.section	.text._ZN7cutlass13device_kernelINS_4gemm6kernel13GemmUniversalIN4cute5tupleIJiiiiEEENS1_10collective13CollectiveMmaINS1_37MainloopSm90TmaGmmaWarpSpecializedFP8ILi28ENS5_IJNS4_1CILi2EEENSA_ILi1EEESC_EEENS1_35KernelTmaWarpSpecializedCooperativeEEENS5_IJNSA_ILi128EEESG_NSA_ILi32EEEEEENS_12float_e5m2_tENS5_IJlSC_lEEESJ_SK_NS4_8TiledMMAINS4_8MMA_AtomIJNS4_4SM904GMMA31MMA_64x128x32_F32E5M2E5M2_SS_TNILNSO_7ScaleInE1ELSQ_1EEEEEENS4_6LayoutISD_NS5_IJSC_NSA_ILi0EEESU_EEEEENS5_IJNS4_10UnderscoreESX_SX_EEEEENS4_13SM90_TMA_LOADENS4_14ComposedLayoutINS4_7SwizzleILi1ELi4ELi3EEENS4_18smem_ptr_flag_bitsILi8EEENST_INS5_IJNSA_ILi8EEESH_EEENS5_IJSH_SC_EEEEEEEvNS4_8identityENS4_23SM90_TMA_LOAD_MULTICASTES1A_vS1B_EENS_8epilogue10collective6detail29Sm90TmaWarpSpecializedAdapterINS1F_15DefaultEpilogueISJ_SK_SK_NS1E_6thread17LinearCombinationISJ_Li1EffLNS1J_9ScaleType4KindE0ELNS_15FloatRoundStyleE2ESJ_EENS1_15EpilogueDefaultEEEEEvvEEEEvNT_6ParamsE,"ax",@progbits
	.align	128
.text._ZN7cutlass13device_kernelINS_4gemm6kernel13GemmUniversalIN4cute5tupleIJiiiiEEENS1_10collective13CollectiveMmaINS1_37MainloopSm90TmaGmmaWarpSpecializedFP8ILi28ENS5_IJNS4_1CILi2EEENSA_ILi1EEESC_EEENS1_35KernelTmaWarpSpecializedCooperativeEEENS5_IJNSA_ILi128EEESG_NSA_ILi32EEEEEENS_12float_e5m2_tENS5_IJlSC_lEEESJ_SK_NS4_8TiledMMAINS4_8MMA_AtomIJNS4_4SM904GMMA31MMA_64x128x32_F32E5M2E5M2_SS_TNILNSO_7ScaleInE1ELSQ_1EEEEEENS4_6LayoutISD_NS5_IJSC_NSA_ILi0EEESU_EEEEENS5_IJNS4_10UnderscoreESX_SX_EEEEENS4_13SM90_TMA_LOADENS4_14ComposedLayoutINS4_7SwizzleILi1ELi4ELi3EEENS4_18smem_ptr_flag_bitsILi8EEENST_INS5_IJNSA_ILi8EEESH_EEENS5_IJSH_SC_EEEEEEEvNS4_8identityENS4_23SM90_TMA_LOAD_MULTICASTES1A_vS1B_EENS_8epilogue10collective6detail29Sm90TmaWarpSpecializedAdapterINS1F_15DefaultEpilogueISJ_SK_SK_NS1E_6thread17LinearCombinationISJ_Li1EffLNS1J_9ScaleType4KindE0ELNS_15FloatRoundStyleE2ESJ_EENS1_15EpilogueDefaultEEEEEvvEEEEvNT_6ParamsE:
        .type           _ZN7cutlass13device_kernelINS_4gemm6kernel13GemmUniversalIN4cute5tupleIJiiiiEEENS1_10collective13CollectiveMmaINS1_37MainloopSm90TmaGmmaWarpSpecializedFP8ILi28ENS5_IJNS4_1CILi2EEENSA_ILi1EEESC_EEENS1_35KernelTmaWarpSpecializedCooperativeEEENS5_IJNSA_ILi128EEESG_NSA_ILi32EEEEEENS_12float_e5m2_tENS5_IJlSC_lEEESJ_SK_NS4_8TiledMMAINS4_8MMA_AtomIJNS4_4SM904GMMA31MMA_64x128x32_F32E5M2E5M2_SS_TNILNSO_7ScaleInE1ELSQ_1EEEEEENS4_6LayoutISD_NS5_IJSC_NSA_ILi0EEESU_EEEEENS5_IJNS4_10UnderscoreESX_SX_EEEEENS4_13SM90_TMA_LOADENS4_14ComposedLayoutINS4_7SwizzleILi1ELi4ELi3EEENS4_18smem_ptr_flag_bitsILi8EEENST_INS5_IJNSA_ILi8EEESH_EEENS5_IJSH_SC_EEEEEEEvNS4_8identityENS4_23SM90_TMA_LOAD_MULTICASTES1A_vS1B_EENS_8epilogue10collective6detail29Sm90TmaWarpSpecializedAdapterINS1F_15DefaultEpilogueISJ_SK_SK_NS1E_6thread17LinearCombinationISJ_Li1EffLNS1J_9ScaleType4KindE0ELNS_15FloatRoundStyleE2ESJ_EENS1_15EpilogueDefaultEEEEEvvEEEEvNT_6ParamsE,@function
        .size           _ZN7cutlass13device_kernelINS_4gemm6kernel13GemmUniversalIN4cute5tupleIJiiiiEEENS1_10collective13CollectiveMmaINS1_37MainloopSm90TmaGmmaWarpSpecializedFP8ILi28ENS5_IJNS4_1CILi2EEENSA_ILi1EEESC_EEENS1_35KernelTmaWarpSpecializedCooperativeEEENS5_IJNSA_ILi128EEESG_NSA_ILi32EEEEEENS_12float_e5m2_tENS5_IJlSC_lEEESJ_SK_NS4_8TiledMMAINS4_8MMA_AtomIJNS4_4SM904GMMA31MMA_64x128x32_F32E5M2E5M2_SS_TNILNSO_7ScaleInE1ELSQ_1EEEEEENS4_6LayoutISD_NS5_IJSC_NSA_ILi0EEESU_EEEEENS5_IJNS4_10UnderscoreESX_SX_EEEEENS4_13SM90_TMA_LOADENS4_14ComposedLayoutINS4_7SwizzleILi1ELi4ELi3EEENS4_18smem_ptr_flag_bitsILi8EEENST_INS5_IJNSA_ILi8EEESH_EEENS5_IJSH_SC_EEEEEEEvNS4_8identityENS4_23SM90_TMA_LOAD_MULTICASTES1A_vS1B_EENS_8epilogue10collective6detail29Sm90TmaWarpSpecializedAdapterINS1F_15DefaultEpilogueISJ_SK_SK_NS1E_6thread17LinearCombinationISJ_Li1EffLNS1J_9ScaleType4KindE0ELNS_15FloatRoundStyleE2ESJ_EENS1_15EpilogueDefaultEEEEEvvEEEEvNT_6ParamsE,(.L_x_255 - _ZN7cutlass13device_kernelINS_4gemm6kernel13GemmUniversalIN4cute5tupleIJiiiiEEENS1_10collective13CollectiveMmaINS1_37MainloopSm90TmaGmmaWarpSpecializedFP8ILi28ENS5_IJNS4_1CILi2EEENSA_ILi1EEESC_EEENS1_35KernelTmaWarpSpecializedCooperativeEEENS5_IJNSA_ILi128EEESG_NSA_ILi32EEEEEENS_12float_e5m2_tENS5_IJlSC_lEEESJ_SK_NS4_8TiledMMAINS4_8MMA_AtomIJNS4_4SM904GMMA31MMA_64x128x32_F32E5M2E5M2_SS_TNILNSO_7ScaleInE1ELSQ_1EEEEEENS4_6LayoutISD_NS5_IJSC_NSA_ILi0EEESU_EEEEENS5_IJNS4_10UnderscoreESX_SX_EEEEENS4_13SM90_TMA_LOADENS4_14ComposedLayoutINS4_7SwizzleILi1ELi4ELi3EEENS4_18smem_ptr_flag_bitsILi8EEENST_INS5_IJNSA_ILi8EEESH_EEENS5_IJSH_SC_EEEEEEEvNS4_8identityENS4_23SM90_TMA_LOAD_MULTICASTES1A_vS1B_EENS_8epilogue10collective6detail29Sm90TmaWarpSpecializedAdapterINS1F_15DefaultEpilogueISJ_SK_SK_NS1E_6thread17LinearCombinationISJ_Li1EffLNS1J_9ScaleType4KindE0ELNS_15FloatRoundStyleE2ESJ_EENS1_15EpilogueDefaultEEEEEvvEEEEvNT_6ParamsE)
        .other          _ZN7cutlass13device_kernelINS_4gemm6kernel13GemmUniversalIN4cute5tupleIJiiiiEEENS1_10collective13CollectiveMmaINS1_37MainloopSm90TmaGmmaWarpSpecializedFP8ILi28ENS5_IJNS4_1CILi2EEENSA_ILi1EEESC_EEENS1_35KernelTmaWarpSpecializedCooperativeEEENS5_IJNSA_ILi128EEESG_NSA_ILi32EEEEEENS_12float_e5m2_tENS5_IJlSC_lEEESJ_SK_NS4_8TiledMMAINS4_8MMA_AtomIJNS4_4SM904GMMA31MMA_64x128x32_F32E5M2E5M2_SS_TNILNSO_7ScaleInE1ELSQ_1EEEEEENS4_6LayoutISD_NS5_IJSC_NSA_ILi0EEESU_EEEEENS5_IJNS4_10UnderscoreESX_SX_EEEEENS4_13SM90_TMA_LOADENS4_14ComposedLayoutINS4_7SwizzleILi1ELi4ELi3EEENS4_18smem_ptr_flag_bitsILi8EEENST_INS5_IJNSA_ILi8EEESH_EEENS5_IJSH_SC_EEEEEEEvNS4_8identityENS4_23SM90_TMA_LOAD_MULTICASTES1A_vS1B_EENS_8epilogue10collective6detail29Sm90TmaWarpSpecializedAdapterINS1F_15DefaultEpilogueISJ_SK_SK_NS1E_6thread17LinearCombinationISJ_Li1EffLNS1J_9ScaleType4KindE0ELNS_15FloatRoundStyleE2ESJ_EENS1_15EpilogueDefaultEEEEEvvEEEEvNT_6ParamsE,@"STO_CUDA_ENTRY STV_DEFAULT"
_ZN7cutlass13device_kernelINS_4gemm6kernel13GemmUniversalIN4cute5tupleIJiiiiEEENS1_10collective13CollectiveMmaINS1_37MainloopSm90TmaGmmaWarpSpecializedFP8ILi28ENS5_IJNS4_1CILi2EEENSA_ILi1EEESC_EEENS1_35KernelTmaWarpSpecializedCooperativeEEENS5_IJNSA_ILi128EEESG_NSA_ILi32EEEEEENS_12float_e5m2_tENS5_IJlSC_lEEESJ_SK_NS4_8TiledMMAINS4_8MMA_AtomIJNS4_4SM904GMMA31MMA_64x128x32_F32E5M2E5M2_SS_TNILNSO_7ScaleInE1ELSQ_1EEEEEENS4_6LayoutISD_NS5_IJSC_NSA_ILi0EEESU_EEEEENS5_IJNS4_10UnderscoreESX_SX_EEEEENS4_13SM90_TMA_LOADENS4_14ComposedLayoutINS4_7SwizzleILi1ELi4ELi3EEENS4_18smem_ptr_flag_bitsILi8EEENST_INS5_IJNSA_ILi8EEESH_EEENS5_IJSH_SC_EEEEEEEvNS4_8identityENS4_23SM90_TMA_LOAD_MULTICASTES1A_vS1B_EENS_8epilogue10collective6detail29Sm90TmaWarpSpecializedAdapterINS1F_15DefaultEpilogueISJ_SK_SK_NS1E_6thread17LinearCombinationISJ_Li1EffLNS1J_9ScaleType4KindE0ELNS_15FloatRoundStyleE2ESJ_EENS1_15EpilogueDefaultEEEEEvvEEEEvNT_6ParamsE:
[----:B------:R-:W-:Y:S01]  /*0000*/  LDC R1, c[0x0][0x28] ;  /* 0x00000a00ff017b82 */ /* 0x000fe20000000800 */
[----:B------:R-:W0:Y:S01]  /*0010*/  S2R R0, SR_TID.X ;  /* 0x0000000000007919 */ /* 0x000e220000002100 */
[----:B------:R-:W-:Y:S01]  /*0020*/  ELECT P0, URZ, PT ;  /* 0x00000000003f782f */ /* 0x000fe20003800000 */
[----:B------:R-:W-:Y:S01]  /*0030*/  BSSY B0, `(.L_x_0) ;  /* 0x000000f000007945 */ /* 0x000fe20003800000 */
[--C-:B0-----:R-:W-:Y:S02]  /*0040*/  SHF.R.U32.HI R2, RZ, 0x5, R0.reuse ;  /* 0x00000005ff027819 */ /* 0x101fe40000011600 */
[----:B------:R-:W-:-:S03]  /*0050*/  SHF.R.U32.HI R3, RZ, 0x7, R0 ;  /* 0x00000007ff037819 */ /* 0x000fc60000011600 */
[----:B------:R-:W0:Y:S04]  /*0060*/  SHFL.IDX PT, R7, R2, RZ, 0x1f ;  /* 0x00001fff02077589 */ /* 0x000e2800000e0000 */
[----:B------:R-:W1:Y:S01]  /*0070*/  SHFL.IDX PT, R3, R3, RZ, 0x1f ;  /* 0x00001fff03037589 */ /* 0x000e6200000e0000 */
[----:B0-----:R-:W-:-:S13]  /*0080*/  ISETP.NE.OR P0, PT, R7, RZ, !P0 ;  /* 0x000000ff0700720c */ /* 0x001fda0004705670 */
[----:B-1----:R-:W-:Y:S05]  /*0090*/  @P0 BRA `(.L_x_1) ;  /* 0x0000000000200947 */ /* 0x002fea0003800000 */
[----:B------:R-:W-:Y:S02]  /*00a0*/  ULDC.64 UR4, c[0x0][0x198] ;  /* 0x0000660000047ab9 */ /* 0x000fe40000000a00 */
[----:B------:R-:W-:Y:S02]  /*00b0*/  UIADD3 UR6, UP0, UR4, 0xf0, URZ ;  /* 0x000000f004067890 */ /* 0x000fe4000ff1e03f */
[----:B------:R-:W-:Y:S02]  /*00c0*/  UIADD3 UR4, UP1, UR4, 0x1f0, URZ ;  /* 0x000001f004047890 */ /* 0x000fe4000ff3e03f */
[----:B------:R-:W-:Y:S02]  /*00d0*/  UIADD3.X UR7, URZ, UR5, URZ, UP0, !UPT ;  /* 0x000000053f077290 */ /* 0x000fe400087fe43f */
[----:B------:R-:W-:-:S07]  /*00e0*/  UIADD3.X UR5, URZ, UR5, URZ, UP1, !UPT ;  /* 0x000000053f057290 */ /* 0x000fce0008ffe43f */
[----:B------:R0:W-:Y:S02]  /*00f0*/  UTMACCTL.PF [UR6] ;  /* 0x00000000060079b9 */ /* 0x0001e40008040000 */
[----:B------:R0:W-:Y:S02]  /*0100*/  UTMACCTL.PF [UR4] ;  /* 0x00000000040079b9 */ /* 0x0001e40008040000 */
[----:B0-----:R-:W-:Y:S01]  /*0110*/  NOP ;  /* 0x0000000000007918 */ /* 0x001fe20000000000 */
.L_x_1:
[----:B------:R-:W-:Y:S05]  /*0120*/  BSYNC B0 ;  /* 0x0000000000007941 */ /* 0x000fea0003800000 */
.L_x_0:
[----:B------:R-:W0:Y:S02]  /*0130*/  SHFL.IDX PT, R4, R2, RZ, 0x1f ;  /* 0x00001fff02047589 */ /* 0x000e2400000e0000 */
[----:B0-----:R-:W-:-:S13]  /*0140*/  ISETP.NE.AND P0, PT, R4, RZ, PT ;  /* 0x000000ff0400720c */ /* 0x001fda0003f05270 */
[----:B------:R-:W-:Y:S05]  /*0150*/  @P0 BRA `(.L_x_2) ;  /* 0x0000000400240947 */ /* 0x000fea0003800000 */
[----:B------:R-:W-:Y:S01]  /*0160*/  ELECT P0, URZ, PT ;  /* 0x00000000003f782f */ /* 0x000fe20003800000 */
[----:B------:R-:W-:-:S12]  /*0170*/  BSSY B0, `(.L_x_2) ;  /* 0x0000047000007945 */ /* 0x000fd80003800000 */
[----:B------:R-:W-:Y:S05]  /*0180*/  @!P0 BRA `(.L_x_3) ;  /* 0x0000000400148947 */ /* 0x000fea0003800000 */
[----:B------:R-:W0:Y:S01]  /*0190*/  S2UR UR8, SR_CgaCtaId ;  /* 0x00000000000879c3 */ /* 0x000e220000008800 */
[----:B------:R-:W-:Y:S01]  /*01a0*/  UMOV UR4, 0x400 ;  /* 0x0000040000047882 */ /* 0x000fe20000000000 */
[----:B------:R-:W-:Y:S01]  /*01b0*/  UMOV UR5, 0x1 ;  /* 0x0000000100057882 */ /* 0x000fe20000000000 */
[----:B------:R-:W-:Y:S02]  /*01c0*/  UMOV UR6, 0x4 ;  /* 0x0000000400067882 */ /* 0x000fe40000000000 */
[----:B------:R-:W-:-:S04]  /*01d0*/  UIADD3 UR6, -UR6, 0x100000, URZ ;  /* 0x0010000006067890 */ /* 0x000fc8000fffe13f */
[----:B------:R-:W-:Y:S02]  /*01e0*/  USHF.L.U32 UR7, UR6, 0xb, URZ ;  /* 0x0000000b06077899 */ /* 0x000fe4000800063f */
[----:B------:R-:W-:Y:S02]  /*01f0*/  USHF.L.U32 UR6, UR6, 0x1, URZ ;  /* 0x0000000106067899 */ /* 0x000fe4000800063f */
[----:B0-----:R-:W-:Y:S02]  /*0200*/  ULEA UR8, UR8, UR4, 0x18 ;  /* 0x0000000408087291 */ /* 0x001fe4000f8ec03f */
[----:B------:R-:W-:-:S04]  /*0210*/  UIADD3 UR4, -UR5, 0x100000, URZ ;  /* 0x0010000005047890 */ /* 0x000fc8000fffe13f */
[----:B------:R-:W-:Y:S02]  /*0220*/  USHF.L.U32 UR5, UR4, 0xb, URZ ;  /* 0x0000000b04057899 */ /* 0x000fe4000800063f */
[----:B------:R-:W-:Y:S01]  /*0230*/  USHF.L.U32 UR4, UR4, 0x1, URZ ;  /* 0x0000000104047899 */ /* 0x000fe2000800063f */
[----:B------:R-:W0:Y:S11]  /*0240*/  FENCE.VIEW.ASYNC.S ;  /* 0x00000000000073c6 */ /* 0x000e360000000000 */
[----:B0-----:R0:W1:Y:S01]  /*0250*/  SYNCS.EXCH.64 URZ, [UR8], UR4 ;  /* 0x00000004083f75b2 */ /* 0x0010620008000100 */
[----:B------:R0:W2:Y:S01]  /*0260*/  SYNCS.EXCH.64 URZ, [UR8+0xe0], UR6 ;  /* 0x0000e006083f75b2 */ /* 0x0000a20008000100 */
[----:B------:R0:W3:Y:S01]  /*0270*/  SYNCS.EXCH.64 URZ, [UR8+0x8], UR4 ;  /* 0x00000804083f75b2 */ /* 0x0000e20008000100 */
[----:B------:R0:W4:Y:S01]  /*0280*/  SYNCS.EXCH.64 URZ, [UR8+0xe8], UR6 ;  /* 0x0000e806083f75b2 */ /* 0x0001220008000100 */
[----:B------:R0:W0:Y:S01]  /*0290*/  SYNCS.EXCH.64 URZ, [UR8+0x10], UR4 ;  /* 0x00001004083f75b2 */ /* 0x0000220008000100 */
        /* <DEDUP_REMOVED lines=51> */
[----:B-1234-:R-:W-:Y:S01]  /*05d0*/  NOP ;  /* 0x0000000000007918 */ /* 0x01efe20000000000 */
.L_x_3:
[----:B0-----:R-:W-:Y:S05]  /*05e0*/  BSYNC B0 ;  /* 0x0000000000007941 */ /* 0x001fea0003800000 */
.L_x_2:
[----:B------:R-:W-:Y:S01]  /*05f0*/  SHF.R.S32.HI R5, RZ, 0x1f, R0 ;  /* 0x0000001fff057819 */ /* 0x000fe20000011400 */
[----:B------:R-:W0:Y:S01]  /*0600*/  SHFL.IDX PT, R2, R2, RZ, 0x1f ;  /* 0x00001fff02027589 */ /* 0x000e2200000e0000 */
[----:B------:R-:W1:Y:S01]  /*0610*/  S2UR UR8, SR_CTAID.X ;  /* 0x00000000000879c3 */ /* 0x000e620000002500 */
[----:B------:R-:W-:Y:S02]  /*0620*/  ELECT P0, URZ, PT ;  /* 0x00000000003f782f */ /* 0x000fe40003800000 */
[----:B------:R-:W-:Y:S01]  /*0630*/  LEA.HI R5, R5, R0, RZ, 0x7 ;  /* 0x0000000005057211 */ /* 0x000fe200078f38ff */
[----:B------:R-:W2:Y:S01]  /*0640*/  S2R R8, SR_CTAID.Y ;  /* 0x0000000000087919 */ /* 0x000ea20000002600 */
[----:B------:R-:W-:Y:S01]  /*0650*/  SHF.R.S32.HI R11, RZ, 0x1f, R4 ;  /* 0x0000001fff0b7819 */ /* 0x000fe20000011404 */
[----:B------:R-:W-:Y:S01]  /*0660*/  ULDC UR4, c[0x0][0x150] ;  /* 0x0000540000047ab9 */ /* 0x000fe20000000800 */
[----:B------:R-:W-:Y:S01]  /*0670*/  LOP3.LUT R5, R5, 0xffffff80, RZ, 0xc0, !PT ;  /* 0xffffff8005057812 */ /* 0x000fe200078ec0ff */
[----:B------:R-:W-:Y:S01]  /*0680*/  VIADD R16, R3, 0xffffffff ;  /* 0xffffffff03107836 */ /* 0x000fe20000000000 */
[----:B------:R-:W-:Y:S01]  /*0690*/  LEA.HI R11, R11, R4, RZ, 0x2 ;  /* 0x000000040b0b7211 */ /* 0x000fe200078f10ff */
[----:B------:R-:W3:Y:S01]  /*06a0*/  LDC R12, c[0x0][0x144] ;  /* 0x00005100ff0c7b82 */ /* 0x000ee20000000800 */
[----:B------:R-:W-:Y:S01]  /*06b0*/  NOP ;  /* 0x0000000000007918 */ /* 0x000fe20000000000 */
[----:B------:R-:W-:Y:S01]  /*06c0*/  IMAD.IADD R6, R0, 0x1, -R5 ;  /* 0x0000000100067824 */ /* 0x000fe200078e0a05 */
[----:B------:R-:W-:Y:S01]  /*06d0*/  LOP3.LUT R11, R11, 0x3ffffffc, RZ, 0xc0, !PT ;  /* 0x3ffffffc0b0b7812 */ /* 0x000fe200078ec0ff */
[----:B------:R-:W-:Y:S01]  /*06e0*/  NOP ;  /* 0x0000000000007918 */ /* 0x000fe20000000000 */
[----:B------:R-:W-:-:S02]  /*06f0*/  ISETP.NE.AND P4, PT, R3, RZ, PT ;  /* 0x000000ff0300720c */ /* 0x000fc40003f85270 */
[----:B------:R-:W-:Y:S01]  /*0700*/  SHF.R.S32.HI R5, RZ, 0x1f, R6 ;  /* 0x0000001fff057819 */ /* 0x000fe20000011406 */
[----:B------:R-:W-:Y:S01]  /*0710*/  IMAD.IADD R4, R4, 0x1, -R11 ;  /* 0x0000000104047824 */ /* 0x000fe200078e0a0b */
[----:B------:R-:W4:Y:S01]  /*0720*/  LDC R14, c[0x0][0x140] ;  /* 0x00005000ff0e7b82 */ /* 0x000f220000000800 */
[----:B------:R-:W-:Y:S02]  /*0730*/  ISETP.GE.U32.AND P6, PT, R16, 0x2, PT ;  /* 0x000000021000780c */ /* 0x000fe40003fc6070 */
[----:B------:R-:W-:Y:S02]  /*0740*/  LEA.HI R5, R5, R6, RZ, 0x3 ;  /* 0x0000000605057211 */ /* 0x000fe400078f18ff */
[----:B0-----:R-:W-:Y:S02]  /*0750*/  ISETP.NE.OR P0, PT, R2, RZ, !P0 ;  /* 0x000000ff0200720c */ /* 0x001fe40004705670 */
[--C-:B------:R-:W-:Y:S01]  /*0760*/  SHF.R.S32.HI R2, RZ, 0x3, R5.reuse ;  /* 0x00000003ff027819 */ /* 0x100fe20000011405 */
[----:B------:R-:W0:Y:S01]  /*0770*/  LDC R13, c[0x0][0x148] ;  /* 0x00005200ff0d7b82 */ /* 0x000e220000000800 */
[----:B------:R-:W-:-:S02]  /*0780*/  SHF.R.S32.HI R5, RZ, 0x1f, R5 ;  /* 0x0000001fff057819 */ /* 0x000fc40000011405 */
[----:B-1----:R-:W-:Y:S02]  /*0790*/  I2FP.F32.U32 R10, UR8 ;  /* 0x00000008000a7c45 */ /* 0x002fe40008201000 */
[----:B------:R-:W-:-:S03]  /*07a0*/  LEA.HI R5, R5, R2, RZ, 0x2 ;  /* 0x0000000205057211 */ /* 0x000fc600078f10ff */
[----:B------:R-:W-:Y:S01]  /*07b0*/  FMUL R10, R10, UR4 ;  /* 0x000000040a0a7c20 */ /* 0x000fe20008400000 */
[----:B------:R-:W-:Y:S01]  /*07c0*/  LOP3.LUT R5, R5, 0xfffffffc, RZ, 0xc0, !PT ;  /* 0xfffffffc05057812 */ /* 0x000fe200078ec0ff */
[----:B------:R-:W-:Y:S01]  /*07d0*/  VOTEU.ALL UP0, P0 ;  /* 0x00000000003f7886 */ /* 0x000fe20000000000 */
[----:B--2---:R-:W-:Y:S01]  /*07e0*/  I2FP.F32.U32 R11, R8 ;  /* 0x00000008000b7245 */ /* 0x004fe20000201000 */
[----:B------:R-:W-:Y:S01]  /*07f0*/  ULDC UR4, c[0x0][0x154] ;  /* 0x0000550000047ab9 */ /* 0x000fe20000000800 */
[----:B------:R-:W-:Y:S01]  /*0800*/  VOTEU.ALL UP1, P0 ;  /* 0x00000000003f7886 */ /* 0x000fe20000020000 */
[----:B------:R-:W1:Y:S01]  /*0810*/  F2I.U32.TRUNC.NTZ R10, R10 ;  /* 0x0000000a000a7305 */ /* 0x000e62000020f000 */
[----:B------:R-:W-:Y:S01]  /*0820*/  IMAD.IADD R5, R2, 0x1, -R5 ;  /* 0x0000000102057824 */ /* 0x000fe200078e0a05 */
[----:B------:R-:W2:Y:S01]  /*0830*/  @!UP0 S2UR UR7, SR_CgaCtaId ;  /* 0x00000000000789c3 */ /* 0x000ea20000008800 */
[----:B------:R-:W-:Y:S01]  /*0840*/  @!UP0 UMOV UR6, 0x400 ;  /* 0x0000040000068882 */ /* 0x000fe20000000000 */
[----:B----4-:R-:W-:Y:S01]  /*0850*/  ISETP.EQ.U32.AND P3, PT, R14, 0x1, PT ;  /* 0x000000010e00780c */ /* 0x010fe20003f62070 */
[----:B------:R-:W-:-:S05]  /*0860*/  IMAD R5, R4, 0x4, R5 ;  /* 0x0000000404057824 */ /* 0x000fca00078e0205 */
[----:B------:R-:W-:-:S04]  /*0870*/  LEA.HI R2, R5, R5, RZ, 0x1 ;  /* 0x0000000505027211 */ /* 0x000fc800078f08ff */
[----:B------:R-:W-:Y:S01]  /*0880*/  LOP3.LUT R4, R2, 0xfffffffe, RZ, 0xc0, !PT ;  /* 0xfffffffe02047812 */ /* 0x000fe200078ec0ff */
[----:B-1----:R-:W-:Y:S02]  /*0890*/  IMAD.MOV R15, RZ, RZ, -R10 ;  /* 0x000000ffff0f7224 */ /* 0x002fe400078e0a0a */
[----:B------:R-:W-:Y:S01]  /*08a0*/  FMUL R10, R11, UR4 ;  /* 0x000000040b0a7c20 */ /* 0x000fe20008400000 */
[----:B------:R-:W-:Y:S01]  /*08b0*/  SHF.R.S32.HI R2, RZ, 0x1f, R7 ;  /* 0x0000001fff027819 */ /* 0x000fe20000011407 */
[----:B------:R-:W-:Y:S01]  /*08c0*/  UMOV UR4, 0x20 ;  /* 0x0000002000047882 */ /* 0x000fe20000000000 */
[----:B---3--:R-:W-:Y:S01]  /*08d0*/  IMAD R12, R12, R15, UR8 ;  /* 0x000000080c0c7e24 */ /* 0x008fe2000f8e020f */
[----:B------:R-:W-:-:S04]  /*08e0*/  @!UP0 UIADD3 UR4, -UR4, 0x100000, URZ ;  /* 0x0010000004048890 */ /* 0x000fc8000fffe13f */
[----:B------:R-:W-:Y:S02]  /*08f0*/  @!UP0 USHF.L.U32 UR5, UR4, 0xb, URZ ;  /* 0x0000000b04058899 */ /* 0x000fe4000800063f */
[----:B------:R-:W-:Y:S01]  /*0900*/  @!UP0 USHF.L.U32 UR4, UR4, 0x1, URZ ;  /* 0x0000000104048899 */ /* 0x000fe2000800063f */
[C---:B------:R-:W-:Y:S01]  /*0910*/  IMAD.IADD R11, R5.reuse, 0x1, -R4 ;  /* 0x00000001050b7824 */ /* 0x040fe200078e0a04 */
[----:B------:R-:W1:Y:S01]  /*0920*/  F2I.U32.TRUNC.NTZ R10, R10 ;  /* 0x0000000a000a7305 */ /* 0x000e62000020f000 */
[----:B------:R-:W-:Y:S01]  /*0930*/  LEA.HI R2, R2, R7, RZ, 0x2 ;  /* 0x0000000702027211 */ /* 0x000fe200078f10ff */
[----:B------:R-:W-:Y:S02]  /*0940*/  IMAD.SHL.U32 R4, R5, 0x4, RZ ;  /* 0x0000000405047824 */ /* 0x000fe400078e00ff */
[----:B------:R-:W-:Y:S01]  /*0950*/  ISETP.NE.AND P2, PT, R11, R12, PT ;  /* 0x0000000c0b00720c */ /* 0x000fe20003f45270 */
[----:B--2---:R-:W-:Y:S01]  /*0960*/  @!UP0 ULEA UR6, UR7, UR6, 0x18 ;  /* 0x0000000607068291 */ /* 0x004fe2000f8ec03f */
[----:B------:R-:W-:Y:S01]  /*0970*/  LOP3.LUT R2, R2, 0xfffffffc, RZ, 0xc0, !PT ;  /* 0xfffffffc02027812 */ /* 0x000fe200078ec0ff */
[----:B------:R-:W-:Y:S01]  /*0980*/  VOTEU.ALL UP0, P0 ;  /* 0x00000000003f7886 */ /* 0x000fe20000000000 */
[----:B------:R-:W-:-:S02]  /*0990*/  LOP3.LUT R5, R5, 0xc, R4, 0x78, !PT ;  /* 0x0000000c05057812 */ /* 0x000fc400078e7804 */
[----:B------:R-:W-:Y:S01]  /*09a0*/  LOP3.LUT P0, RZ, R6, 0x7, RZ, 0xc0, !PT ;  /* 0x0000000706ff7812 */ /* 0x000fe2000780c0ff */
[----:B------:R-:W-:Y:S02]  /*09b0*/  IMAD.IADD R7, R7, 0x1, -R2 ;  /* 0x0000000107077824 */ /* 0x000fe400078e0a02 */
[----:B------:R-:W-:Y:S01]  /*09c0*/  IMAD.MOV.U32 R6, RZ, RZ, 0x1 ;  /* 0x00000001ff067424 */ /* 0x000fe200078e00ff */
[----:B------:R-:W-:Y:S01]  /*09d0*/  ISETP.LT.U32.AND P0, PT, R5, 0x2, !P0 ;  /* 0x000000020500780c */ /* 0x000fe20004701070 */
[----:B-1----:R-:W-:Y:S01]  /*09e0*/  IMAD.MOV R20, RZ, RZ, -R10 ;  /* 0x000000ffff147224 */ /* 0x002fe200078e0a0a */
[----:B------:R-:W-:Y:S01]  /*09f0*/  ISETP.NE.AND P1, PT, R7, 0x3, PT ;  /* 0x000000030700780c */ /* 0x000fe20003f25270 */
[----:B------:R-:W1:Y:S02]  /*0a00*/  FENCE.VIEW.ASYNC.S ;  /* 0x00000000000073c6 */ /* 0x000e640000000000 */
[----:B-1----:R1:W2:Y:S01]  /*0a10*/  @!UP0 SYNCS.EXCH.64 URZ, [UR6+0x1d0], UR4 ;  /* 0x0001d004063f85b2 */ /* 0x0022a20008000100 */
[----:B------:R-:W-:Y:S01]  /*0a20*/  @P2 LEA.HI R2, R5, R5, RZ, 0x1 ;  /* 0x0000000505022211 */ /* 0x000fe200078f08ff */
[----:B0-----:R-:W-:Y:S01]  /*0a30*/  IMAD R11, R13, R20, R8 ;  /* 0x000000140d0b7224 */ /* 0x001fe200078e0208 */
[----:B------:R-:W-:-:S02]  /*0a40*/  ISETP.EQ.OR P1, PT, R7, RZ, !P1 ;  /* 0x000000ff0700720c */ /* 0x000fc40004f22670 */
[----:B------:R-:W-:Y:S02]  /*0a50*/  @P2 SHF.R.S32.HI R2, RZ, 0x1, R2 ;  /* 0x00000001ff022819 */ /* 0x000fe40000011402 */
[----:B------:R-:W-:Y:S02]  /*0a60*/  ISETP.EQ.AND P1, PT, R3, RZ, P1 ;  /* 0x000000ff0300720c */ /* 0x000fe40000f22270 */
[----:B------:R-:W-:Y:S02]  /*0a70*/  @P2 ISETP.NE.AND P5, PT, R2, R11, PT ;  /* 0x0000000b0200220c */ /* 0x000fe40003fa5270 */
[----:B------:R-:W-:Y:S02]  /*0a80*/  SEL R3, RZ, 0x1, !P0 ;  /* 0x00000001ff037807 */ /* 0x000fe40004000000 */
[----:B------:R-:W-:Y:S02]  /*0a90*/  @P2 SEL R6, RZ, 0x1, P5 ;  /* 0x00000001ff062807 */ /* 0x000fe40002800000 */
[----:B------:R-:W-:Y:S01]  /*0aa0*/  SEL R4, RZ, 0x1, !P1 ;  /* 0x00000001ff047807 */ /* 0x000fe20004800000 */
[----:B------:R1:W0:Y:S01]  /*0ab0*/  @!UP1 SYNCS.EXCH.64 URZ, [UR6+0x1d8], UR4 ;  /* 0x0001d804063f95b2 */ /* 0x0002220008000100 */
[----:B------:R-:W-:Y:S01]  /*0ac0*/  LOP3.LUT R6, R6, R3, RZ, 0xc0, !PT ;  /* 0x0000000306067212 */ /* 0x000fe200078ec0ff */
[----:B------:R-:W-:Y:S01]  /*0ad0*/  NOP ;  /* 0x0000000000007918 */ /* 0x000fe20000000000 */
[----:B------:R-:W-:Y:S01]  /*0ae0*/  SEL R4, R4, 0x2, P6 ;  /* 0x0000000204047807 */ /* 0x000fe20003000000 */
[----:B------:R-:W-:Y:S06]  /*0af0*/  @!P3 BRA `(.L_x_4) ;  /* 0x000000000008b947 */ /* 0x000fec0003800000 */
[----:B0-2---:R-:W-:Y:S01]  /*0b00*/  UCGABAR_ARV ;  /* 0x00000000000079c7 */ /* 0x005fe20008000000 */
[----:B------:R-:W-:Y:S05]  /*0b10*/  BRA `(.L_x_5) ;  /* 0x0000000000047947 */ /* 0x000fea0003800000 */
.L_x_4:
[----:B0-2---:R-:W-:Y:S01]  /*0b20*/  NOP ;  /* 0x0000000000007918 */ /* 0x005fe20000000000 */
.L_x_5:
[----:B------:R-:W0:Y:S01]  /*0b30*/  LDC R2, c[0x0][0x65c] ;  /* 0x00019700ff027b82 */ /* 0x000e220000000800 */
[----:B------:R-:W-:Y:S01]  /*0b40*/  IMAD.MOV.U32 R3, RZ, RZ, RZ ;  /* 0x000000ffff037224 */ /* 0x000fe200078e00ff */
[----:B0-----:R-:W-:Y:S01]  /*0b50*/  ISETP.NE.AND P2, PT, R2, 0x1, PT ;  /* 0x000000010200780c */ /* 0x001fe20003f45270 */
[----:B------:R-:W-:-:S12]  /*0b60*/  IMAD.U32 R2, RZ, RZ, UR8 ;  /* 0x00000008ff027e24 */ /* 0x000fd8000f8e00ff */
[----:B------:R-:W0:Y:S01]  /*0b70*/  @P2 LDC R15, c[0x0][0x10] ;  /* 0x00000400ff0f2b82 */ /* 0x000e220000000800 */
[----:B------:R-:W-:Y:S02]  /*0b80*/  @P2 IMAD.MOV.U32 R9, RZ, RZ, RZ ;  /* 0x000000ffff092224 */ /* 0x000fe400078e00ff */
[----:B------:R-:W-:-:S05]  /*0b90*/  @P2 IMAD.MOV.U32 R17, RZ, RZ, RZ ;  /* 0x000000ffff112224 */ /* 0x000fca00078e00ff */
[----:B------:R-:W2:Y:S01]  /*0ba0*/  @!P2 LDC R11, c[0x0][0xc] ;  /* 0x00000300ff0bab82 */ /* 0x000ea20000000800 */
[----:B0-----:R-:W-:-:S04]  /*0bb0*/  @P2 IMAD.WIDE.U32 R14, R15, UR8, R8 ;  /* 0x000000080f0e2c25 */ /* 0x001fc8000f8e0008 */
[----:B--2---:R-:W-:-:S04]  /*0bc0*/  @!P2 IMAD.WIDE.U32 R10, R8, R11, R2 ;  /* 0x0000000b080aa225 */ /* 0x004fc800078e0002 */
[----:B------:R-:W-:Y:S02]  /*0bd0*/  @P2 IMAD.MOV.U32 R2, RZ, RZ, R14 ;  /* 0x000000ffff022224 */ /* 0x000fe400078e000e */
[----:B------:R-:W-:Y:S02]  /*0be0*/  @P2 IMAD.IADD R3, R15, 0x1, R17 ;  /* 0x000000010f032824 */ /* 0x000fe400078e0211 */
[----:B------:R-:W-:Y:S02]  /*0bf0*/  @!P2 IMAD.MOV.U32 R2, RZ, RZ, R10 ;  /* 0x000000ffff02a224 */ /* 0x000fe400078e000a */
[----:B------:R-:W-:Y:S01]  /*0c00*/  @!P2 IMAD.MOV.U32 R3, RZ, RZ, R11 ;  /* 0x000000ffff03a224 */ /* 0x000fe200078e000b */
[----:B------:R-:W-:Y:S06]  /*0c10*/  @!P3 BRA `(.L_x_6) ;  /* 0x00000000000cb947 */ /* 0x000fec0003800000 */
[----:B------:R-:W-:Y:S01]  /*0c20*/  UCGABAR_WAIT ;  /* 0x0000000000007dc7 */ /* 0x000fe20008000000 */
[----:B------:R-:W-:Y:S01]  /*0c30*/  CCTL.IVALL ;  /* 0x00000000ff00798f */ /* 0x000fe20002000000 */
[----:B------:R-:W-:Y:S05]  /*0c40*/  BRA `(.L_x_7) ;  /* 0x0000000000047947 */ /* 0x000fea0003800000 */
.L_x_6:
[----:B------:R-:W-:Y:S06]  /*0c50*/  BAR.SYNC.DEFER_BLOCKING 0x0 ;  /* 0x0000000000007b1d */ /* 0x000fec0000010000 */
.L_x_7:
[----:B------:R-:W-:Y:S05]  /*0c60*/  @!P4 BRA `(.L_x_8) ;  /* 0x000000740018c947 */ /* 0x000fea0003800000 */
[----:B------:R-:W-:-:S13]  /*0c70*/  ISETP.GT.U32.AND P0, PT, R16, 0x1, PT ;  /* 0x000000011000780c */ /* 0x000fda0003f04070 */
[----:B-1----:R-:W-:Y:S05]  /*0c80*/  @P0 EXIT ;  /* 0x000000000000094d */ /* 0x002fea0003800000 */
[----:B------:R-:W-:Y:S01]  /*0c90*/  ULDC.64 UR4, c[0x0][0x650] ;  /* 0x0001940000047ab9 */ /* 0x000fe20000000a00 */
[----:B------:R-:W-:Y:S01]  /*0ca0*/  PRMT R14, RZ, 0x7610, R14 ;  /* 0x00007610ff0e7816 */ /* 0x000fe2000000000e */
[----:B------:R-:W-:Y:S01]  /*0cb0*/  IMAD.MOV.U32 R10, RZ, RZ, -0x1 ;  /* 0xffffffffff0a7424 */ /* 0x000fe200078e00ff */
[----:B------:R-:W-:Y:S01]  /*0cc0*/  ISETP.GE.U32.AND P0, PT, R2, UR4, PT ;  /* 0x0000000402007c0c */ /* 0x000fe2000bf06070 */
[----:B------:R-:W-:Y:S02]  /*0cd0*/  IMAD.MOV.U32 R11, RZ, RZ, -0x1 ;  /* 0xffffffffff0b7424 */ /* 0x000fe400078e00ff */
[----:B------:R-:W-:Y:S01]  /*0ce0*/  IMAD.MOV.U32 R7, RZ, RZ, -0x1 ;  /* 0xffffffffff077424 */ /* 0x000fe200078e00ff */
[----:B------:R-:W-:-:S13]  /*0cf0*/  ISETP.GE.U32.AND.EX P0, PT, R3, UR5, PT, P0 ;  /* 0x0000000503007c0c */ /* 0x000fda000bf06100 */
[----:B------:R-:W-:Y:S05]  /*0d00*/  @P0 BRA `(.L_x_9) ;  /* 0x0000000400280947 */ /* 0x000fea0003800000 */
[----:B------:R-:W0:Y:S01]  /*0d10*/  LDC.64 R22, c[0x0][0x628] ;  /* 0x00018a00ff167b82 */ /* 0x000e220000000a00 */
[----:B------:R-:W-:Y:S02]  /*0d20*/  IMAD.MOV.U32 R10, RZ, RZ, R2 ;  /* 0x000000ffff0a7224 */ /* 0x000fe400078e0002 */
[----:B------:R-:W-:-:S05]  /*0d30*/  IMAD.MOV.U32 R11, RZ, RZ, R3 ;  /* 0x000000ffff0b7224 */ /* 0x000fca00078e0003 */
[----:B------:R-:W1:Y:S08]  /*0d40*/  LDC R18, c[0x0][0x630] ;  /* 0x00018c00ff127b82 */ /* 0x000e700000000800 */
[----:B------:R-:W2:Y:S01]  /*0d50*/  LDC.64 R24, c[0x0][0x620] ;  /* 0x00018800ff187b82 */ /* 0x000ea20000000a00 */
[----:B0-----:R-:W-:-:S04]  /*0d60*/  ISETP.NE.U32.AND P0, PT, R22, RZ, PT ;  /* 0x000000ff1600720c */ /* 0x001fc80003f05070 */
[----:B------:R-:W-:-:S13]  /*0d70*/  ISETP.NE.AND.EX P0, PT, R23, RZ, PT, P0 ;  /* 0x000000ff1700720c */ /* 0x000fda0003f05300 */
[----:B-12---:R-:W-:Y:S05]  /*0d80*/  @!P0 BRA `(.L_x_10) ;  /* 0x0000000000288947 */ /* 0x006fea0003800000 */
[----:B------:R-:W0:Y:S02]  /*0d90*/  LDC R7, c[0x0][0x634] ;  /* 0x00018d00ff077b82 */ /* 0x000e240000000800 */
[----:B0-----:R-:W-:-:S05]  /*0da0*/  IADD3 R7, P0, R2, R7, RZ ;  /* 0x0000000702077210 */ /* 0x001fca0007f1e0ff */
[----:B------:R-:W-:-:S04]  /*0db0*/  IMAD.X R19, RZ, RZ, R3, P0 ;  /* 0x000000ffff137224 */ /* 0x000fc800000e0603 */
[----:B------:R-:W-:-:S04]  /*0dc0*/  IMAD.WIDE.U32 R10, R19, R22, RZ ;  /* 0x00000016130a7225 */ /* 0x000fc800078e00ff */
[----:B------:R-:W-:-:S04]  /*0dd0*/  IMAD.WIDE.U32 R14, P0, R7, R23, R10 ;  /* 0x00000017070e7225 */ /* 0x000fc8000780000a */
[----:B------:R-:W-:-:S04]  /*0de0*/  IMAD.WIDE.U32 R10, R7, R22, RZ ;  /* 0x00000016070a7225 */ /* 0x000fc800078e00ff */
[----:B------:R-:W-:Y:S01]  /*0df0*/  IMAD.X R17, RZ, RZ, RZ, P0 ;  /* 0x000000ffff117224 */ /* 0x000fe200000e06ff */
[----:B------:R-:W-:Y:S01]  /*0e00*/  IADD3 RZ, P0, R11, R14, RZ ;  /* 0x0000000e0bff7210 */ /* 0x000fe20007f1e0ff */
[----:B------:R-:W-:-:S04]  /*0e10*/  IMAD.MOV.U32 R16, RZ, RZ, R15 ;  /* 0x000000ffff107224 */ /* 0x000fc800078e000f */
[----:B------:R-:W-:-:S08]  /*0e20*/  IMAD.WIDE.U32.X R10, R19, R23, R16, P0 ;  /* 0x00000017130a7225 */ /* 0x000fd000000e0410 */
.L_x_10:
[----:B------:R-:W0:Y:S01]  /*0e30*/  LDC.64 R26, c[0x0][0x640] ;  /* 0x00019000ff1a7b82 */ /* 0x000e220000000a00 */
[--C-:B------:R-:W-:Y:S01]  /*0e40*/  SHF.R.U64 R28, R10, R18, R11.reuse ;  /* 0x000000120a1c7219 */ /* 0x100fe2000000120b */
[----:B------:R-:W-:Y:S01]  /*0e50*/  IMAD R29, R13, R20, R8 ;  /* 0x000000140d1d7224 */ /* 0x000fe200078e0208 */
[----:B------:R-:W-:Y:S01]  /*0e60*/  SHF.R.U32.HI R7, RZ, R18, R11 ;  /* 0x00000012ff077219 */ /* 0x000fe2000001160b */
[----:B------:R-:W-:Y:S01]  /*0e70*/  IMAD.MOV.U32 R23, RZ, RZ, 0x1 ;  /* 0x00000001ff177424 */ /* 0x000fe200078e00ff */
[----:B------:R-:W-:-:S03]  /*0e80*/  IADD3 R9, P0, RZ, -R28, RZ ;  /* 0x8000001cff097210 */ /* 0x000fc60007f1e0ff */
[----:B------:R-:W1:Y:S02]  /*0e90*/  LDC R16, c[0x0][0x618] ;  /* 0x00018600ff107b82 */ /* 0x000e640000000800 */
[----:B------:R-:W-:Y:S02]  /*0ea0*/  IMAD.X R7, RZ, RZ, ~R7, P0 ;  /* 0x000000ffff077224 */ /* 0x000fe400000e0e07 */
[----:B------:R-:W-:-:S04]  /*0eb0*/  IMAD.WIDE.U32 R10, R9, R24, R2 ;  /* 0x00000018090a7225 */ /* 0x000fc800078e0002 */
[----:B------:R-:W2:Y:S01]  /*0ec0*/  LDC R15, c[0x0][0x608] ;  /* 0x00018200ff0f7b82 */ /* 0x000ea20000000800 */
[----:B------:R-:W-:-:S04]  /*0ed0*/  IMAD R14, R7, R24, RZ ;  /* 0x00000018070e7224 */ /* 0x000fc800078e02ff */
[----:B------:R-:W-:-:S03]  /*0ee0*/  IMAD R7, R9, R25, R14 ;  /* 0x0000001909077224 */ /* 0x000fc600078e020e */
[----:B------:R-:W3:Y:S01]  /*0ef0*/  LDC R22, c[0x0][0x658] ;  /* 0x00019600ff167b82 */ /* 0x000ee20000000800 */
[----:B------:R-:W-:Y:S01]  /*0f00*/  IMAD.IADD R7, R11, 0x1, R7 ;  /* 0x000000010b077824 */ /* 0x000fe200078e0207 */
[----:B0-----:R-:W-:-:S04]  /*0f10*/  ISETP.NE.U32.AND P0, PT, R26, RZ, PT ;  /* 0x000000ff1a00720c */ /* 0x001fc80003f05070 */
[----:B------:R-:W-:Y:S02]  /*0f20*/  ISETP.NE.AND.EX P0, PT, R27, RZ, PT, P0 ;  /* 0x000000ff1b00720c */ /* 0x000fe40003f05300 */
[----:B------:R-:W0:Y:S01]  /*0f30*/  LDC R18, c[0x0][0x600] ;  /* 0x00018000ff127b82 */ /* 0x000e220000000800 */
[-CC-:B-1----:R-:W-:Y:S02]  /*0f40*/  SHF.R.U64 R19, R10, R16.reuse, R7.reuse ;  /* 0x000000100a137219 */ /* 0x182fe40000001207 */
[----:B------:R-:W-:Y:S01]  /*0f50*/  SHF.R.U32.HI R10, RZ, R16, R7 ;  /* 0x00000010ff0a7219 */ /* 0x000fe20000011607 */
[----:B------:R-:W-:-:S04]  /*0f60*/  IMAD.MOV.U32 R7, RZ, RZ, -0x1 ;  /* 0xffffffffff077424 */ /* 0x000fc800078e00ff */
[----:B------:R-:W1:Y:S01]  /*0f70*/  LDC R21, c[0x0][0x648] ;  /* 0x00019200ff157b82 */ /* 0x000e620000000800 */
[-CC-:B--2---:R-:W-:Y:S02]  /*0f80*/  SHF.R.U64 R16, R19, R15.reuse, R10.reuse ;  /* 0x0000000f13107219 */ /* 0x184fe4000000120a */
[----:B------:R-:W-:-:S05]  /*0f90*/  SHF.R.U32.HI R9, RZ, R15, R10 ;  /* 0x0000000fff097219 */ /* 0x000fca000001160a */
[----:B------:R-:W2:Y:S01]  /*0fa0*/  LDC R24, c[0x0][0x638] ;  /* 0x00018e00ff187b82 */ /* 0x000ea20000000800 */
[-CC-:B---3--:R-:W-:Y:S02]  /*0fb0*/  SHF.R.U64 R20, R16, R22.reuse, R9.reuse ;  /* 0x0000001610147219 */ /* 0x188fe40000001209 */
[-C--:B------:R-:W-:Y:S02]  /*0fc0*/  SHF.L.U32 R7, R7, R22.reuse, RZ ;  /* 0x0000001607077219 */ /* 0x080fe400000006ff */
[----:B------:R-:W-:Y:S01]  /*0fd0*/  SHF.R.U32.HI R9, RZ, R22, R9 ;  /* 0x00000016ff097219 */ /* 0x000fe20000011609 */
[----:B------:R-:W-:Y:S01]  /*0fe0*/  IMAD.MOV.U32 R8, RZ, RZ, R20 ;  /* 0x000000ffff087224 */ /* 0x000fe200078e0014 */
[----:B------:R-:W-:Y:S01]  /*0ff0*/  LOP3.LUT R13, RZ, R7, RZ, 0x33, !PT ;  /* 0x00000007ff0d7212 */ /* 0x000fe200078e33ff */
[----:B------:R-:W3:Y:S01]  /*1000*/  LDC R25, c[0x0][0x610] ;  /* 0x00018400ff197b82 */ /* 0x000ee20000000800 */
[----:B------:R-:W-:Y:S05]  /*1010*/  @!P0 BRA `(.L_x_11) ;  /* 0x0000000000288947 */ /* 0x000fea0003800000 */
[----:B------:R-:W4:Y:S02]  /*1020*/  LDC R7, c[0x0][0x64c] ;  /* 0x00019300ff077b82 */ /* 0x000f240000000800 */
[----:B----4-:R-:W-:-:S05]  /*1030*/  IADD3 R7, P0, R20, R7, RZ ;  /* 0x0000000714077210 */ /* 0x010fca0007f1e0ff */
        /* <DEDUP_REMOVED lines=8> */
.L_x_11:
[----:B-1----:R-:W-:Y:S01]  /*10c0*/  SHF.R.U64 R9, R8, R21, R9 ;  /* 0x0000001508097219 */ /* 0x002fe20000001209 */
[----:B0-----:R-:W-:Y:S01]  /*10d0*/  VIADD R10, R18, 0xffffffff ;  /* 0xffffffff120a7836 */ /* 0x001fe20000000000 */
[----:B------:R-:W-:Y:S01]  /*10e0*/  SHF.L.U32 R7, R23, R22, RZ ;  /* 0x0000001617077219 */ /* 0x000fe200000006ff */
[----:B------:R-:W-:Y:S01]  /*10f0*/  IMAD.MOV.U32 R14, RZ, RZ, 0x1 ;  /* 0x00000001ff0e7424 */ /* 0x000fe200078e00ff */
[----:B------:R-:W-:Y:S01]  /*1100*/  LOP3.LUT R8, R16, R13, RZ, 0xc0, !PT ;  /* 0x0000000d10087212 */ /* 0x000fe200078ec0ff */
[----:B------:R-:W-:Y:S01]  /*1110*/  IMAD.MOV R11, RZ, RZ, -R9 ;  /* 0x000000ffff0b7224 */ /* 0x000fe200078e0a09 */
[----:B------:R-:W-:Y:S02]  /*1120*/  SEL R12, R12, R29, !P2 ;  /* 0x0000001d0c0c7207 */ /* 0x000fe40005000000 */
[----:B------:R-:W-:Y:S01]  /*1130*/  LOP3.LUT R10, R19, R10, RZ, 0xc0, !PT ;  /* 0x0000000a130a7212 */ /* 0x000fe200078ec0ff */
[----:B------:R-:W-:Y:S02]  /*1140*/  IMAD R9, R7, R9, R8 ;  /* 0x0000000907097224 */ /* 0x000fe400078e0208 */
[----:B--2---:R-:W-:-:S02]  /*1150*/  IMAD R7, R11, R24, R20 ;  /* 0x000000180b077224 */ /* 0x004fc400078e0214 */
[----:B---3--:R-:W-:Y:S02]  /*1160*/  IMAD R12, R9, R25, R12 ;  /* 0x00000019090c7224 */ /* 0x008fe400078e020c */
[----:B------:R-:W-:-:S05]  /*1170*/  IMAD R7, R7, R18, R10 ;  /* 0x0000001207077224 */ /* 0x000fca00078e020a */
[----:B------:R-:W-:Y:S02]  /*1180*/  SEL R11, R7, R12, !P2 ;  /* 0x0000000c070b7207 */ /* 0x000fe40005000000 */
[----:B------:R-:W-:Y:S01]  /*1190*/  SEL R10, R12, R7, !P2 ;  /* 0x000000070c0a7207 */ /* 0x000fe20005000000 */
[----:B------:R-:W-:-:S07]  /*11a0*/  IMAD.MOV.U32 R7, RZ, RZ, R28 ;  /* 0x000000ffff077224 */ /* 0x000fce00078e001c */
.L_x_9:
[----:B------:R-:W-:-:S08]  /*11b0*/  NOP ;  /* 0x0000000000007918 */ /* 0x000fd00000000000 */
[----:B------:R-:W0:Y:S02]  /*11c0*/  USETMAXREG.TRY_ALLOC.CTAPOOL UP0, 0xe8 ;  /* 0x000000e8000079c8 */ /* 0x000e240008000600 */
[----:B0-----:R-:W-:-:S13]  /*11d0*/  PLOP3.LUT P0, PT, PT, PT, UP0, 0x80, 0x0 ;  /* 0x000000000000781c */ /* 0x001fda0003f0f008 */
[----:B------:R-:W-:Y:S05]  /*11e0*/  @!P0 BRA `(.L_x_9) ;  /* 0xfffffffc00f08947 */ /* 0x000fea000383ffff */
[----:B------:R-:W-:Y:S01]  /*11f0*/  ULDC.64 UR4, c[0x0][0x598] ;  /* 0x0001660000047ab9 */ /* 0x000fe20000000a00 */
[----:B------:R-:W-:Y:S01]  /*1200*/  ULDC.64 UR18, c[0x0][0x208] ;  /* 0x0000820000127ab9 */ /* 0x000fe20000000a00 */
[----:B------:R-:W-:-:S04]  /*1210*/  ISETP.NE.U32.AND P0, PT, RZ, UR4, PT ;  /* 0x00000004ff007c0c */ /* 0x000fc8000bf05070 */
[----:B------:R-:W-:-:S13]  /*1220*/  ISETP.NE.AND.EX P0, PT, RZ, UR5, PT, P0 ;  /* 0x00000005ff007c0c */ /* 0x000fda000bf05300 */
[----:B------:R-:W-:Y:S05]  /*1230*/  @!P0 BRA `(.L_x_12) ;  /* 0x00000000001c8947 */ /* 0x000fea0003800000 */
[----:B------:R-:W0:Y:S02]  /*1240*/  LDC.64 R8, c[0x0][0x598] ;  /* 0x00016600ff087b82 */ /* 0x000e240000000a00 */
[----:B0-----:R-:W2:Y:S02]  /*1250*/  LDG.E.64 R8, desc[UR18][R8.64] ;  /* 0x0000001208087981 */ /* 0x001ea4000c1e1b00 */
[----:B--2---:R-:W-:-:S04]  /*1260*/  ISETP.NE.U32.AND P0, PT, R8, RZ, PT ;  /* 0x000000ff0800720c */ /* 0x004fc80003f05070 */
[----:B------:R-:W-:-:S13]  /*1270*/  ISETP.NE.AND.EX P0, PT, R9, RZ, PT, P0 ;  /* 0x000000ff0900720c */ /* 0x000fda0003f05300 */
[----:B------:R-:W-:Y:S05]  /*1280*/  @!P0 BRA `(.L_x_12) ;  /* 0x0000000000088947 */ /* 0x000fea0003800000 */
[----:B------:R0:W5:Y:S01]  /*1290*/  LD.E R8, desc[UR18][R8.64] ;  /* 0x0000001208087980 */ /* 0x000162000c101900 */
[----:B------:R-:W-:Y:S05]  /*12a0*/  BRA `(.L_x_13) ;  /* 0x0000000000207947 */ /* 0x000fea0003800000 */
.L_x_12:
[----:B------:R-:W-:Y:S02]  /*12b0*/  ULDC.64 UR4, c[0x0][0x588] ;  /* 0x0001620000047ab9 */ /* 0x000fe40000000a00 */
[----:B------:R-:W-:-:S04]  /*12c0*/  ISETP.NE.U32.AND P0, PT, RZ, UR4, PT ;  /* 0x00000004ff007c0c */ /* 0x000fc8000bf05070 */
[----:B------:R-:W-:-:S13]  /*12d0*/  ISETP.NE.AND.EX P0, PT, RZ, UR5, PT, P0 ;  /* 0x00000005ff007c0c */ /* 0x000fda000bf05300 */
[----:B------:R-:W-:Y:S05]  /*12e0*/  @!P0 BRA `(.L_x_14) ;  /* 0x00000000000c8947 */ /* 0x000fea0003800000 */
[----:B------:R-:W0:Y:S02]  /*12f0*/  LDC.64 R8, c[0x0][0x588] ;  /* 0x00016200ff087b82 */ /* 0x000e240000000a00 */
[----:B0-----:R1:W5:Y:S01]  /*1300*/  LDG.E R8, desc[UR18][R8.64] ;  /* 0x0000001208087981 */ /* 0x001362000c1e1900 */
[----:B------:R-:W-:Y:S05]  /*1310*/  BRA `(.L_x_13) ;  /* 0x0000000000047947 */ /* 0x000fea0003800000 */
.L_x_14:
[----:B------:R-:W2:Y:S02]  /*1320*/  LDC R8, c[0x0][0x580] ;  /* 0x00016000ff087b82 */ /* 0x000ea40000000800 */
.L_x_13:
[----:B------:R-:W-:Y:S02]  /*1330*/  ULDC.64 UR4, c[0x0][0x5a0] ;  /* 0x0001680000047ab9 */ /* 0x000fe40000000a00 */
[----:B------:R-:W-:-:S04]  /*1340*/  ISETP.NE.U32.AND P0, PT, RZ, UR4, PT ;  /* 0x00000004ff007c0c */ /* 0x000fc8000bf05070 */
[----:B------:R-:W-:-:S13]  /*1350*/  ISETP.NE.AND.EX P0, PT, RZ, UR5, PT, P0 ;  /* 0x00000005ff007c0c */ /* 0x000fda000bf05300 */
[----:B------:R-:W-:Y:S05]  /*1360*/  @!P0 BRA `(.L_x_15) ;  /* 0x00000000001c8947 */ /* 0x000fea0003800000 */
[----:B------:R-:W3:Y:S02]  /*1370*/  LDC.64 R12, c[0x0][0x5a0] ;  /* 0x00016800ff0c7b82 */ /* 0x000ee40000000a00 */
[----:B---3--:R-:W3:Y:S02]  /*1380*/  LDG.E.64 R12, desc[UR18][R12.64] ;  /* 0x000000120c0c7981 */ /* 0x008ee4000c1e1b00 */
[----:B---3--:R-:W-:-:S04]  /*1390*/  ISETP.NE.U32.AND P0, PT, R12, RZ, PT ;  /* 0x000000ff0c00720c */ /* 0x008fc80003f05070 */
[----:B------:R-:W-:-:S13]  /*13a0*/  ISETP.NE.AND.EX P0, PT, R13, RZ, PT, P0 ;  /* 0x000000ff0d00720c */ /* 0x000fda0003f05300 */
[----:B------:R-:W-:Y:S05]  /*13b0*/  @!P0 BRA `(.L_x_15) ;  /* 0x0000000000088947 */ /* 0x000fea0003800000 */
[----:B01----:R0:W5:Y:S01]  /*13c0*/  LD.E R9, desc[UR18][R12.64] ;  /* 0x000000120c097980 */ /* 0x003162000c101900 */
[----:B------:R-:W-:Y:S05]  /*13d0*/  BRA `(.L_x_16) ;  /* 0x0000000000207947 */ /* 0x000fea0003800000 */
.L_x_15:
[----:B------:R-:W-:Y:S02]  /*13e0*/  ULDC.64 UR4, c[0x0][0x590] ;  /* 0x0001640000047ab9 */ /* 0x000fe40000000a00 */
[----:B------:R-:W-:-:S04]  /*13f0*/  ISETP.NE.U32.AND P0, PT, RZ, UR4, PT ;  /* 0x00000004ff007c0c */ /* 0x000fc8000bf05070 */
[----:B------:R-:W-:-:S13]  /*1400*/  ISETP.NE.AND.EX P0, PT, RZ, UR5, PT, P0 ;  /* 0x00000005ff007c0c */ /* 0x000fda000bf05300 */
[----:B------:R-:W-:Y:S05]  /*1410*/  @!P0 BRA `(.L_x_17) ;  /* 0x00000000000c8947 */ /* 0x000fea0003800000 */
[----:B------:R-:W0:Y:S02]  /*1420*/  LDC.64 R12, c[0x0][0x590] ;  /* 0x00016400ff0c7b82 */ /* 0x000e240000000a00 */
[----:B01----:R1:W5:Y:S01]  /*1430*/  LDG.E R9, desc[UR18][R12.64] ;  /* 0x000000120c097981 */ /* 0x003362000c1e1900 */
[----:B------:R-:W-:Y:S05]  /*1440*/  BRA `(.L_x_16) ;  /* 0x0000000000047947 */ /* 0x000fea0003800000 */
.L_x_17:
[----:B01----:R-:W3:Y:S02]  /*1450*/  LDC R9, c[0x0][0x584] ;  /* 0x00016100ff097b82 */ /* 0x003ee40000000800 */
.L_x_16:
[----:B------:R-:W-:-:S13]  /*1460*/  LOP3.LUT P0, RZ, R14, 0xff, RZ, 0xc0, !PT ;  /* 0x000000ff0eff7812 */ /* 0x000fda000780c0ff */
[----:B------:R-:W-:Y:S05]  /*1470*/  @!P0 EXIT ;  /* 0x000000000000894d */ /* 0x000fea0003800000 */
[----:B------:R-:W-:Y:S01]  /*1480*/  ULDC UR4, c[0x0][0x28c] ;  /* 0x0000a30000047ab9 */ /* 0x000fe20000000800 */
[----:B------:R-:W-:Y:S01]  /*1490*/  LOP3.LUT R142, R4, 0x1, RZ, 0xfc, !PT ;  /* 0x00000001048e7812 */ /* 0x000fe200078efcff */
[----:B------:R-:W-:-:S04]  /*14a0*/  UIADD3 UR4, UR4, 0x1f, URZ ;  /* 0x0000001f04047890 */ /* 0x000fc8000fffe03f */
[----:B------:R-:W-:-:S04]  /*14b0*/  USHF.R.S32.HI UR5, URZ, 0x1f, UR4 ;  /* 0x0000001f3f057899 */ /* 0x000fc80008011404 */
[----:B------:R-:W-:-:S03]  /*14c0*/  ULEA.HI UR5, UR5, UR4, URZ, 0x5 ;  /* 0x0000000405057291 */ /* 0x000fc6000f8f283f */
[----:B------:R-:W-:Y:S01]  /*14d0*/  UMOV UR4, URZ ;  /* 0x0000003f00047c82 */ /* 0x000fe20008000000 */
[----:B------:R-:W-:-:S03]  /*14e0*/  USHF.R.S32.HI UR9, URZ, 0x5, UR5 ;  /* 0x000000053f097899 */ /* 0x000fc60008011405 */
[----:B------:R-:W-:-:S09]  /*14f0*/  UMOV UR5, URZ ;  /* 0x0000003f00057c82 */ /* 0x000fd20008000000 */
.L_x_172:
[----:B01----:R-:W-:Y:S01]  /*1500*/  LOP3.LUT R12, R0, 0x80, RZ, 0xc0, !PT ;  /* 0x00000080000c7812 */ /* 0x003fe200078ec0ff */
[----:B------:R-:W0:Y:S01]  /*1510*/  S2UR UR13, SR_CgaCtaId ;  /* 0x00000000000d79c3 */ /* 0x000e220000008800 */
[----:B------:R-:W-:Y:S01]  /*1520*/  UMOV UR12, 0x400 ;  /* 0x00000400000c7882 */ /* 0x000fe20000000000 */
[----:B------:R-:W-:Y:S01]  /*1530*/  UMOV UR6, URZ ;  /* 0x0000003f00067c82 */ /* 0x000fe20008000000 */
[----:B------:R-:W-:Y:S01]  /*1540*/  SHF.R.U32.HI R12, RZ, 0x7, R12 ;  /* 0x00000007ff0c7819 */ /* 0x000fe2000001160c */
[----:B------:R-:W-:Y:S01]  /*1550*/  UMOV UR7, URZ ;  /* 0x0000003f00077c82 */ /* 0x000fe20008000000 */
[----:B------:R-:W-:Y:S01]  /*1560*/  UMOV UR16, UR5 ;  /* 0x0000000500107c82 */ /* 0x000fe20008000000 */
[----:B------:R-:W-:Y:S02]  /*1570*/  CS2R R16, SRZ ;  /* 0x0000000000107805 */ /* 0x000fe4000001ff00 */
[----:B------:R-:W-:Y:S01]  /*1580*/  CS2R R14, SRZ ;  /* 0x00000000000e7805 */ /* 0x000fe2000001ff00 */
[----:B------:R-:W1:Y:S01]  /*1590*/  LDC R13, c[0x0][0x28c] ;  /* 0x0000a300ff0d7b82 */ /* 0x000e620000000800 */
[----:B------:R-:W4:Y:S01]  /*15a0*/  SHFL.IDX PT, R12, R12, RZ, 0x1f ;  /* 0x00001fff0c0c7589 */ /* 0x000f2200000e0000 */
[----:B------:R-:W-:-:S02]  /*15b0*/  CS2R R18, SRZ ;  /* 0x0000000000127805 */ /* 0x000fc4000001ff00 */
[----:B------:R-:W-:Y:S02]  /*15c0*/  CS2R R20, SRZ ;  /* 0x0000000000147805 */ /* 0x000fe4000001ff00 */
[----:B------:R-:W-:Y:S02]  /*15d0*/  CS2R R22, SRZ ;  /* 0x0000000000167805 */ /* 0x000fe4000001ff00 */
[----:B------:R-:W-:Y:S02]  /*15e0*/  CS2R R88, SRZ ;  /* 0x0000000000587805 */ /* 0x000fe4000001ff00 */
[----:B------:R-:W-:Y:S02]  /*15f0*/  CS2R R90, SRZ ;  /* 0x00000000005a7805 */ /* 0x000fe4000001ff00 */
[----:B------:R-:W-:Y:S02]  /*1600*/  CS2R R94, SRZ ;  /* 0x00000000005e7805 */ /* 0x000fe4000001ff00 */
        /* <DEDUP_REMOVED lines=16> */
[----:B-1----:R-:W-:Y:S02]  /*1710*/  ISETP.GE.AND P0, PT, R13, 0x1, PT ;  /* 0x000000010d00780c */ /* 0x002fe40003f06270 */
[----:B------:R-:W-:Y:S02]  /*1720*/  CS2R R126, SRZ ;  /* 0x00000000007e7805 */ /* 0x000fe4000001ff00 */
[----:B----4-:R-:W-:-:S02]  /*1730*/  R2UR UR8, R12 ;  /* 0x000000000c0872ca */ /* 0x010fc400000e0000 */
[----:B------:R-:W-:Y:S02]  /*1740*/  CS2R R128, SRZ ;  /* 0x0000000000807805 */ /* 0x000fe4000001ff00 */
[----:B------:R-:W-:Y:S02]  /*1750*/  CS2R R130, SRZ ;  /* 0x0000000000827805 */ /* 0x000fe4000001ff00 */
[----:B------:R-:W-:Y:S02]  /*1760*/  CS2R R132, SRZ ;  /* 0x0000000000847805 */ /* 0x000fe4000001ff00 */
[----:B------:R-:W-:Y:S02]  /*1770*/  CS2R R134, SRZ ;  /* 0x0000000000867805 */ /* 0x000fe4000001ff00 */
[----:B------:R-:W-:Y:S02]  /*1780*/  CS2R R136, SRZ ;  /* 0x0000000000887805 */ /* 0x000fe4000001ff00 */
[----:B------:R-:W-:Y:S01]  /*1790*/  CS2R R138, SRZ ;  /* 0x00000000008a7805 */ /* 0x000fe2000001ff00 */
[----:B------:R-:W-:Y:S01]  /*17a0*/  IMAD.MOV.U32 R141, RZ, RZ, RZ ;  /* 0x000000ffff8d7224 */ /* 0x000fe200078e00ff */
[----:B------:R-:W-:Y:S01]  /*17b0*/  CS2R R24, SRZ ;  /* 0x0000000000187805 */ /* 0x000fe2000001ff00 */
[----:B------:R-:W-:Y:S01]  /*17c0*/  IMAD.MOV.U32 R143, RZ, RZ, RZ ;  /* 0x000000ffff8f7224 */ /* 0x000fe200078e00ff */
[----:B---3--:R-:W-:Y:S01]  /*17d0*/  CS2R R26, SRZ ;  /* 0x00000000001a7805 */ /* 0x008fe2000001ff00 */
[----:B------:R-:W-:Y:S01]  /*17e0*/  IMAD.U32 R144, RZ, RZ, UR4 ;  /* 0x00000004ff907e24 */ /* 0x000fe2000f8e00ff */
[----:B------:R-:W-:Y:S01]  /*17f0*/  CS2R R28, SRZ ;  /* 0x00000000001c7805 */ /* 0x000fe2000001ff00 */
[----:B------:R-:W-:Y:S01]  /*1800*/  ULEA.HI UR10, UR8, UR8, URZ, 0x1 ;  /* 0x00000008080a7291 */ /* 0x000fe2000f8f083f */
[----:B------:R-:W-:-:S02]  /*1810*/  CS2R R30, SRZ ;  /* 0x00000000001e7805 */ /* 0x000fc4000001ff00 */
[----:B------:R-:W-:Y:S02]  /*1820*/  CS2R R32, SRZ ;  /* 0x0000000000207805 */ /* 0x000fe4000001ff00 */
[----:B------:R-:W-:Y:S01]  /*1830*/  CS2R R34, SRZ ;  /* 0x0000000000227805 */ /* 0x000fe2000001ff00 */
[----:B------:R-:W-:Y:S01]  /*1840*/  ULOP3.LUT UR11, UR10, 0x1ffffe, URZ, 0xc0, !UPT ;  /* 0x001ffffe0a0b7892 */ /* 0x000fe2000f8ec03f */
[----:B------:R-:W-:Y:S01]  /*1850*/  CS2R R36, SRZ ;  /* 0x0000000000247805 */ /* 0x000fe2000001ff00 */
[----:B0-----:R-:W-:Y:S01]  /*1860*/  ULEA UR10, UR13, UR12, 0x18 ;  /* 0x0000000c0d0a7291 */ /* 0x001fe2000f8ec03f */
[----:B------:R-:W-:Y:S01]  /*1870*/  CS2R R38, SRZ ;  /* 0x0000000000267805 */ /* 0x000fe2000001ff00 */
[----:B------:R-:W-:Y:S01]  /*1880*/  UIADD3 UR11, UR8, -UR11, URZ ;  /* 0x8000000b080b7290 */ /* 0x000fe2000fffe03f */
[----:B------:R-:W-:Y:S02]  /*1890*/  CS2R R40, SRZ ;  /* 0x0000000000287805 */ /* 0x000fe4000001ff00 */
[----:B------:R-:W-:Y:S01]  /*18a0*/  CS2R R42, SRZ ;  /* 0x00000000002a7805 */ /* 0x000fe2000001ff00 */
[----:B------:R-:W-:Y:S01]  /*18b0*/  UMOV UR8, URZ ;  /* 0x0000003f00087c82 */ /* 0x000fe20008000000 */
[----:B------:R-:W-:Y:S01]  /*18c0*/  ULEA UR11, UR11, UR10, 0xb ;  /* 0x0000000a0b0b7291 */ /* 0x000fe2000f8e583f */
[----:B------:R-:W-:-:S02]  /*18d0*/  CS2R R44, SRZ ;  /* 0x00000000002c7805 */ /* 0x000fc4000001ff00 */
[----:B------:R-:W-:Y:S02]  /*18e0*/  CS2R R46, SRZ ;  /* 0x00000000002e7805 */ /* 0x000fe4000001ff00 */
[----:B------:R-:W-:Y:S01]  /*18f0*/  CS2R R48, SRZ ;  /* 0x0000000000307805 */ /* 0x000fe2000001ff00 */
[----:B------:R-:W-:Y:S01]  /*1900*/  UIADD3 UR11, UR11, 0x280, URZ ;  /* 0x000002800b0b7890 */ /* 0x000fe2000fffe03f */
[----:B------:R-:W-:Y:S02]  /*1910*/  CS2R R50, SRZ ;  /* 0x0000000000327805 */ /* 0x000fe4000001ff00 */
[----:B------:R-:W-:Y:S02]  /*1920*/  CS2R R52, SRZ ;  /* 0x0000000000347805 */ /* 0x000fe4000001ff00 */
[----:B------:R-:W-:Y:S01]  /*1930*/  CS2R R54, SRZ ;  /* 0x0000000000367805 */ /* 0x000fe2000001ff00 */
[----:B------:R-:W-:Y:S01]  /*1940*/  USHF.R.U32.HI UR11, URZ, 0x4, UR11 ;  /* 0x000000043f0b7899 */ /* 0x000fe2000801160b */
[----:B------:R-:W-:-:S02]  /*1950*/  CS2R R56, SRZ ;  /* 0x0000000000387805 */ /* 0x000fc4000001ff00 */
[----:B------:R-:W-:Y:S02]  /*1960*/  CS2R R58, SRZ ;  /* 0x00000000003a7805 */ /* 0x000fe4000001ff00 */
[----:B------:R-:W-:Y:S01]  /*1970*/  CS2R R60, SRZ ;  /* 0x00000000003c7805 */ /* 0x000fe2000001ff00 */
[----:B------:R-:W-:Y:S01]  /*1980*/  ULOP3.LUT UR11, UR11, 0x3fff, URZ, 0xc0, !UPT ;  /* 0x00003fff0b0b7892 */ /* 0x000fe2000f8ec03f */
        /* <DEDUP_REMOVED lines=12> */
[----:B------:R-:W-:Y:S01]  /*1a50*/  CS2R R86, SRZ ;  /* 0x0000000000567805 */ /* 0x000fe2000001ff00 */
[----:B------:R-:W-:Y:S06]  /*1a60*/  @!P0 BRA `(.L_x_18) ;  /* 0x00000008001c8947 */ /* 0x000fec0003800000 */
[----:B------:R-:W-:-:S13]  /*1a70*/  ISETP.NE.AND P1, PT, R142, 0x3, PT ;  /* 0x000000038e00780c */ /* 0x000fda0003f25270 */
[----:B------:R-:W-:Y:S05]  /*1a80*/  @!P1 BRA `(.L_x_19) ;  /* 0x0000000000049947 */ /* 0x000fea0003800000 */
[----:B------:R-:W-:Y:S01]  /*1a90*/  BPT.TRAP 0x1 ;  /* 0x000000040000795c */ /* 0x000fe20000300000 */
.L_x_19:
[----:B------:R-:W-:Y:S01]  /*1aa0*/  ULEA UR6, UR5, UR10, 0x3 ;  /* 0x0000000a05067291 */ /* 0x000fe2000f8e183f */
[----:B------:R-:W-:-:S05]  /*1ab0*/  IMAD.U32 R12, RZ, RZ, UR4 ;  /* 0x00000004ff0c7e24 */ /* 0x000fca000f8e00ff */
[----:B------:R-:W-:-:S04]  /*1ac0*/  SHF.L.U32 R12, R12, 0x1f, RZ ;  /* 0x0000001f0c0c7819 */ /* 0x000fc800000006ff */
[----:B------:R0:W1:Y:S01]  /*1ad0*/  SYNCS.PHASECHK.TRANS64.TRYWAIT P0, [UR6], R12 ;  /* 0x0000000cff0075a7 */ /* 0x0000620008000146 */
[----:B------:R-:W-:Y:S05]  /*1ae0*/  @!P1 BRA `(.L_x_20) ;  /* 0x0000000000049947 */ /* 0x000fea0003800000 */
[----:B------:R-:W-:Y:S01]  /*1af0*/  BPT.TRAP 0x1 ;  /* 0x000000040000795c */ /* 0x000fe20000300000 */
.L_x_20:
[----:B-1----:R-:W-:Y:S05]  /*1b00*/  @P0 BRA `(.L_x_21) ;  /* 0x0000000000080947 */ /* 0x002fea0003800000 */
[----:B------:R-:W1:Y:S02]  /*1b10*/  SYNCS.PHASECHK.TRANS64.TRYWAIT P0, [UR6], R12 ;  /* 0x0000000cff0075a7 */ /* 0x000e640008000146 */
[----:B-1----:R-:W-:Y:S05]  /*1b20*/  @!P0 BRA `(.L_x_22) ;  /* 0x0000008800208947 */ /* 0x002fea0003800000 */
.L_x_21:
[----:B------:R-:W-:Y:S01]  /*1b30*/  UIADD3 UR6, UR10, 0x1c280, URZ ;  /* 0x0001c2800a067890 */ /* 0x000fe2000fffe03f */
[----:B------:R-:W-:Y:S01]  /*1b40*/  WARPGROUP.ARRIVE ;  /* 0x00000000000079c5 */ /* 0x000fe20000000000 */
[----:B------:R-:W-:Y:S01]  /*1b50*/  ULDC UR7, c[0x0][0x50c] ;  /* 0x0001430000077ab9 */ /* 0x000fe20000000800 */
[----:B------:R-:W-:Y:S01]  /*1b60*/  ULOP3.LUT UR12, UR11, 0x10000, URZ, 0xfc, !UPT ;  /* 0x000100000b0c7892 */ /* 0x000fe2000f8efc3f */
[----:B------:R-:W-:Y:S01]  /*1b70*/  CS2R R16, SRZ ;  /* 0x0000000000107805 */ /* 0x000fe2000001ff00 */
[----:B------:R-:W-:Y:S01]  /*1b80*/  UISETP.NE.AND UP0, UPT, UR7, 0x1, UPT ;  /* 0x000000010700788c */ /* 0x000fe2000bf05270 */
[----:B------:R-:W-:Y:S01]  /*1b90*/  CS2R R14, SRZ ;  /* 0x00000000000e7805 */ /* 0x000fe2000001ff00 */
[----:B------:R-:W-:Y:S01]  /*1ba0*/  USHF.R.U32.HI UR6, URZ, 0x4, UR6 ;  /* 0x000000043f067899 */ /* 0x000fe20008011606 */
[----:B------:R-:W-:Y:S01]  /*1bb0*/  CS2R R18, SRZ ;  /* 0x0000000000127805 */ /* 0x000fe2000001ff00 */
[----:B------:R-:W-:Y:S01]  /*1bc0*/  USEL UR7, URZ, 0x1, UP0 ;  /* 0x000000013f077887 */ /* 0x000fe20008000000 */
[----:B------:R-:W-:Y:S01]  /*1bd0*/  CS2R R20, SRZ ;  /* 0x0000000000147805 */ /* 0x000fe2000001ff00 */
[----:B------:R-:W-:Y:S01]  /*1be0*/  ULOP3.LUT UR6, UR6, 0x3fff, URZ, 0xc0, !UPT ;  /* 0x00003fff06067892 */ /* 0x000fe2000f8ec03f */
[----:B------:R-:W-:Y:S01]  /*1bf0*/  CS2R R22, SRZ ;  /* 0x0000000000167805 */ /* 0x000fe2000001ff00 */
[----:B------:R-:W-:Y:S01]  /*1c00*/  ULEA UR12, UR5, UR12, 0x8 ;  /* 0x0000000c050c7291 */ /* 0x000fe2000f8e403f */
[----:B------:R-:W-:Y:S01]  /*1c10*/  CS2R R88, SRZ ;  /* 0x0000000000587805 */ /* 0x000fe2000001ff00 */
[----:B------:R-:W-:Y:S01]  /*1c20*/  ULOP3.LUT UR6, UR6, 0x10000, URZ, 0xfc, !UPT ;  /* 0x0001000006067892 */ /* 0x000fe2000f8efc3f */
[----:B------:R-:W-:Y:S01]  /*1c30*/  ISETP.NE.AND P0, PT, RZ, UR7, PT ;  /* 0x00000007ff007c0c */ /* 0x000fe2000bf05270 */
[----:B------:R-:W-:Y:S01]  /*1c40*/  UMOV UR13, 0xc0000010 ;  /* 0xc0000010000d7882 */ /* 0x000fe20000000000 */
[----:B------:R-:W-:Y:S01]  /*1c50*/  UMOV UR15, 0xc0000010 ;  /* 0xc0000010000f7882 */ /* 0x000fe20000000000 */
[----:B------:R-:W-:Y:S01]  /*1c60*/  ULEA UR14, UR5, UR6, 0x8 ;  /* 0x00000006050e7291 */ /* 0x000fe2000f8e403f */
[----:B------:R-:W-:-:S02]  /*1c70*/  CS2R R90, SRZ ;  /* 0x00000000005a7805 */ /* 0x000fc4000001ff00 */
[----:B------:R-:W-:Y:S01]  /*1c80*/  CS2R R94, SRZ ;  /* 0x00000000005e7805 */ /* 0x000fe2000001ff00 */
[----:B------:R-:W-:Y:S01]  /*1c90*/  UMOV UR6, 0x1 ;  /* 0x0000000100067882 */ /* 0x000fe20000000000 */
[----:B------:R-:W-:Y:S02]  /*1ca0*/  CS2R R92, SRZ ;  /* 0x00000000005c7805 */ /* 0x000fe4000001ff00 */
[----:B------:R-:W-:Y:S02]  /*1cb0*/  CS2R R96, SRZ ;  /* 0x0000000000607805 */ /* 0x000fe4000001ff00 */
[----:B------:R-:W-:Y:S02]  /*1cc0*/  CS2R R98, SRZ ;  /* 0x0000000000627805 */ /* 0x000fe4000001ff00 */
[----:B------:R-:W-:Y:S02]  /*1cd0*/  CS2R R100, SRZ ;  /* 0x0000000000647805 */ /* 0x000fe4000001ff00 */
[----:B------:R-:W-:Y:S01]  /*1ce0*/  CS2R R102, SRZ ;  /* 0x0000000000667805 */ /* 0x000fe2000001ff00 */
[----:B------:R-:W-:Y:S01]  /*1cf0*/  QGMMA.64x128x32.F32.E5M2.E5M2 R24, gdesc[UR12], RZ, !UPT, gsb0 ;  /* 0x01e000000c1879f3 */ /* 0x000fe2000c0038ff */
        /* <DEDUP_REMOVED lines=17> */
[----:B------:R-:W-:Y:S01]  /*1e10*/  CS2R R138, SRZ ;  /* 0x00000000008a7805 */ /* 0x000fe2000001ff00 */
[----:B------:R-:W-:Y:S02]  /*1e20*/  IMAD.MOV.U32 R141, RZ, RZ, RZ ;  /* 0x000000ffff8d7224 */ /* 0x000fe400078e00ff */
[----:B------:R-:W-:Y:S01]  /*1e30*/  IMAD.MOV.U32 R143, RZ, RZ, RZ ;  /* 0x000000ffff8f7224 */ /* 0x000fe200078e00ff */
[----:B------:R-:W-:Y:S06]  /*1e40*/  @!P0 BRA `(.L_x_23) ;  /* 0x0000000400088947 */ /* 0x000fec0003800000 */
[----:B------:R-:W-:Y:S02]  /*1e50*/  WARPGROUP.DEPBAR.LE gsb0, 0x0 ;  /* 0x00008000000079c5 */ /* 0x000fe40000010000 */
[----:B------:R-:W-:-:S01]  /*1e60*/  FADD R143, RZ, R24 ;  /* 0x00000018ff8f7221 */ /* 0x000fc20000000000 */
[----:B------:R-:W-:Y:S01]  /*1e70*/  FADD R138, RZ, R25 ;  /* 0x00000019ff8a7221 */ /* 0x000fe20000000000 */
        /* <DEDUP_REMOVED lines=62> */
[----:B------:R-:W-:-:S06]  /*2260*/  UMOV UR6, URZ ;  /* 0x0000003f00067c82 */ /* 0x000fcc0008000000 */
.L_x_23:
[----:B------:R-:W-:-:S04]  /*2270*/  UIADD3 UR16, UR5, 0x1, URZ ;  /* 0x0000000105107890 */ /* 0x000fc8000fffe03f */
[----:B------:R-:W-:-:S04]  /*2280*/  UISETP.NE.AND UP0, UPT, UR16, 0x1c, UPT ;  /* 0x0000001c1000788c */ /* 0x000fc8000bf05270 */
[----:B------:R-:W-:Y:S02]  /*2290*/  USEL UR8, URZ, 0x1, UP0 ;  /* 0x000000013f087887 */ /* 0x000fe40008000000 */
[----:B------:R-:W-:Y:S02]  /*22a0*/  USEL UR16, UR16, URZ, UP0 ;  /* 0x0000003f10107287 */ /* 0x000fe40008000000 */
[----:B------:R-:W-:-:S06]  /*22b0*/  ULOP3.LUT UR8, UR4, UR8, URZ, 0x3c, !UPT ;  /* 0x0000000804087292 */ /* 0x000fcc000f8e3c3f */
[----:B------:R-:W-:Y:S01]  /*22c0*/  IMAD.U32 R144, RZ, RZ, UR8 ;  /* 0x00000008ff907e24 */ /* 0x000fe2000f8e00ff */
[----:B------:R-:W-:-:S06]  /*22d0*/  UMOV UR8, 0x1 ;  /* 0x0000000100087882 */ /* 0x000fcc0000000000 */
.L_x_18:
[----:B------:R-:W-:-:S04]  /*22e0*/  UISETP.LT.AND UP0, UPT, UR9, 0x1, UPT ;  /* 0x000000010900788c */ /* 0x000fc8000bf01270 */
[----:B------:R-:W-:-:S04]  /*22f0*/  USEL UR12, UR9, 0x1, UP0 ;  /* 0x00000001090c7887 */ /* 0x000fc80008000000 */
[----:B------:R-:W-:-:S04]  /*2300*/  UIADD3 UR12, UR9, -UR12, URZ ;  /* 0x8000000c090c7290 */ /* 0x000fc8000fffe03f */
[----:B------:R-:W-:-:S06]  /*2310*/  UISETP.GE.AND UP0, UPT, UR12, 0x1, UPT ;  /* 0x000000010c00788c */ /* 0x000fcc000bf06270 */
[----:B------:R-:W-:-:S13]  /*2320*/  PLOP3.LUT P0, PT, PT, PT, UP0, 0x80, 0x0 ;  /* 0x000000000000781c */ /* 0x000fda0003f0f008 */
[----:B------:R-:W-:Y:S05]  /*2330*/  @!P0 BRA `(.L_x_24) ;  /* 0x0000000400f48947 */ /* 0x000fea0003800000 */
[----:B01----:R-:W-:Y:S01]  /*2340*/  IMAD.U32 R12, RZ, RZ, UR12 ;  /* 0x0000000cff0c7e24 */ /* 0x003fe2000f8e00ff */
[----:B------:R-:W-:Y:S01]  /*2350*/  ULDC UR17, c[0x0][0x50c] ;  /* 0x0001430000117ab9 */ /* 0x000fe20000000800 */
[----:B------:R-:W-:-:S07]  /*2360*/  IMAD.U32 R13, RZ, RZ, UR5 ;  /* 0x00000005ff0d7e24 */ /* 0x000fce000f8e00ff */
.L_x_32:
[----:B------:R-:W-:-:S13]  /*2370*/  ISETP.NE.AND P1, PT, R142, 0x3, PT ;  /* 0x000000038e00780c */ /* 0x000fda0003f25270 */
[----:B------:R-:W-:Y:S05]  /*2380*/  @!P1 BRA `(.L_x_25) ;  /* 0x0000000000049947 */ /* 0x000fea0003800000 */
[----:B------:R-:W-:Y:S01]  /*2390*/  BPT.TRAP 0x1 ;  /* 0x000000040000795c */ /* 0x000fe20000300000 */
.L_x_25:
[----:B------:R-:W0:Y:S01]  /*23a0*/  S2UR UR12, SR_CgaCtaId ;  /* 0x00000000000c79c3 */ /* 0x000e220000008800 */
[----:B------:R-:W-:Y:S01]  /*23b0*/  UMOV UR10, 0x400 ;  /* 0x00000400000a7882 */ /* 0x000fe20000000000 */
[----:B------:R-:W-:Y:S01]  /*23c0*/  SHF.L.U32 R140, R144, 0x1f, RZ ;  /* 0x0000001f908c7819 */ /* 0x000fe200000006ff */
[----:B0-----:R-:W-:-:S04]  /*23d0*/  ULEA UR10, UR12, UR10, 0x18 ;  /* 0x0000000a0c0a7291 */ /* 0x001fc8000f8ec03f */
[----:B------:R-:W-:-:S09]  /*23e0*/  ULEA UR12, UR16, UR10, 0x3 ;  /* 0x0000000a100c7291 */ /* 0x000fd2000f8e183f */
[----:B------:R0:W1:Y:S01]  /*23f0*/  SYNCS.PHASECHK.TRANS64.TRYWAIT P0, [UR12], R140 ;  /* 0x0000008cff0075a7 */ /* 0x000062000800014c */
[----:B------:R-:W-:Y:S05]  /*2400*/  @!P1 BRA `(.L_x_26) ;  /* 0x0000000000049947 */ /* 0x000fea0003800000 */
[----:B------:R-:W-:Y:S01]  /*2410*/  BPT.TRAP 0x1 ;  /* 0x000000040000795c */ /* 0x000fe20000300000 */
.L_x_26:
[----:B-1----:R-:W-:Y:S05]  /*2420*/  @P0 BRA `(.L_x_27) ;  /* 0x0000000000080947 */ /* 0x002fea0003800000 */
[----:B------:R-:W1:Y:S02]  /*2430*/  SYNCS.PHASECHK.TRANS64.TRYWAIT P0, [UR12], R140 ;  /* 0x0000008cff0075a7 */ /* 0x000e64000800014c */
[----:B-1----:R-:W-:Y:S05]  /*2440*/  @!P0 BRA `(.L_x_28) ;  /* 0x0000007c00f08947 */ /* 0x002fea0003800000 */
.L_x_27:
[----:B------:R-:W-:Y:S01]  /*2450*/  UIADD3 UR12, UR10, 0x1c280, URZ ;  /* 0x0001c2800a0c7890 */ /* 0x000fe2000fffe03f */
[----:B------:R-:W-:Y:S01]  /*2460*/  WARPGROUP.ARRIVE ;  /* 0x00000000000079c5 */ /* 0x000fe20000000000 */
[----:B------:R-:W-:Y:S02]  /*2470*/  UISETP.NE.AND UP0, UPT, UR7, URZ, UPT ;  /* 0x0000003f0700728c */ /* 0x000fe4000bf05270 */
[----:B------:R-:W-:Y:S02]  /*2480*/  USHF.R.U32.HI UR12, URZ, 0x4, UR12 ;  /* 0x000000043f0c7899 */ /* 0x000fe4000801160c */
[----:B------:R-:W-:Y:S02]  /*2490*/  USEL UR8, UR8, URZ, !UP0 ;  /* 0x0000003f08087287 */ /* 0x000fe4000c000000 */
[----:B------:R-:W-:Y:S02]  /*24a0*/  ULOP3.LUT UR7, UR12, 0x3fff, URZ, 0xc0, !UPT ;  /* 0x00003fff0c077892 */ /* 0x000fe4000f8ec03f */
[----:B------:R-:W-:-:S02]  /*24b0*/  ULOP3.LUT UR12, UR11, 0x10000, URZ, 0xfc, !UPT ;  /* 0x000100000b0c7892 */ /* 0x000fc4000f8efc3f */
[----:B------:R-:W-:Y:S02]  /*24c0*/  ULOP3.LUT UR7, UR7, 0x10000, URZ, 0xfc, !UPT ;  /* 0x0001000007077892 */ /* 0x000fe4000f8efc3f */
[----:B------:R-:W-:Y:S02]  /*24d0*/  UISETP.NE.U32.AND UP0, UPT, UR8, URZ, UPT ;  /* 0x0000003f0800728c */ /* 0x000fe4000bf05070 */
[----:B------:R-:W-:Y:S02]  /*24e0*/  ULEA UR12, UR16, UR12, 0x8 ;  /* 0x0000000c100c7291 */ /* 0x000fe4000f8e403f */
[----:B------:R-:W-:Y:S01]  /*24f0*/  ULEA UR14, UR16, UR7, 0x8 ;  /* 0x00000007100e7291 */ /* 0x000fe2000f8e403f */
[----:B------:R-:W-:Y:S01]  /*2500*/  UMOV UR13, 0xc0000010 ;  /* 0xc0000010000d7882 */ /* 0x000fe20000000000 */
[----:B------:R-:W-:Y:S01]  /*2510*/  UMOV UR15, 0xc0000010 ;  /* 0xc0000010000f7882 */ /* 0x000fe20000000000 */
[----:B------:R-:W-:-:S06]  /*2520*/  UIADD3 UR6, UR6, 0x1, URZ ;  /* 0x0000000106067890 */ /* 0x000fcc000fffe03f */
[----:B------:R-:W-:Y:S01]  /*2530*/  QGMMA.64x128x32.F32.E5M2.E5M2 R24, gdesc[UR12], R24, UP0, gsb0 ;  /* 0x01e000000c1879f3 */ /* 0x000fe2000b803818 */
[----:B------:R-:W-:-:S04]  /*2540*/  UISETP.NE.AND UP0, UPT, UR6, UR17, UPT ;  /* 0x000000110600728c */ /* 0x000fc8000bf05270 */
[----:B------:R-:W-:-:S06]  /*2550*/  USEL UR7, URZ, 0x1, UP0 ;  /* 0x000000013f077887 */ /* 0x000fcc0008000000 */
[----:B------:R-:W-:Y:S01]  /*2560*/  ISETP.NE.AND P0, PT, RZ, UR7, PT ;  /* 0x00000007ff007c0c */ /* 0x000fe2000bf05270 */
[----:B------:R-:W-:-:S12]  /*2570*/  WARPGROUP.DEPBAR.LE gsb0, 0x1 ;  /* 0x00008000000079c5 */ /* 0x000fd80000010100 */
[----:B------:R-:W-:Y:S05]  /*2580*/  @!P0 BRA `(.L_x_29) ;  /* 0x0000000400088947 */ /* 0x000fea0003800000 */
[----:B------:R-:W-:Y:S02]  /*2590*/  WARPGROUP.DEPBAR.LE gsb0, 0x0 ;  /* 0x00008000000079c5 */ /* 0x000fe40000010000 */
[----:B------:R-:W-:-:S01]  /*25a0*/  FADD R143, R24, R143 ;  /* 0x0000008f188f7221 */ /* 0x000fc20000000000 */
[----:B------:R-:W-:Y:S01]  /*25b0*/  FADD R138, R25, R138 ;  /* 0x0000008a198a7221 */ /* 0x000fe20000000000 */
        /* <DEDUP_REMOVED lines=62> */
[----:B------:R-:W-:-:S06]  /*29a0*/  UMOV UR6, URZ ;  /* 0x0000003f00067c82 */ /* 0x000fcc0008000000 */
.L_x_29:
[----:B------:R-:W-:Y:S05]  /*29b0*/  @!P1 BRA `(.L_x_30) ;  /* 0x0000000000049947 */ /* 0x000fea0003800000 */
[----:B------:R-:W-:Y:S01]  /*29c0*/  BPT.TRAP 0x1 ;  /* 0x000000040000795c */ /* 0x000fe20000300000 */
.L_x_30:
[----:B------:R-:W-:-:S13]  /*29d0*/  ISETP.NE.AND P0, PT, R6, RZ, PT ;  /* 0x000000ff0600720c */ /* 0x000fda0003f05270 */
[----:B01----:R-:W-:-:S05]  /*29e0*/  @P0 LEA R140, R13, UR10, 0x3 ;  /* 0x0000000a0d8c0c11 */ /* 0x003fca000f8e18ff */
[----:B------:R-:W-:-:S05]  /*29f0*/  @P0 VIADD R140, R140, 0xe0 ;  /* 0x000000e08c8c0836 */ /* 0x000fca0000000000 */
[----:B------:R-:W-:-:S04]  /*2a00*/  @P0 PRMT R140, R5, 0x654, R140 ;  /* 0x00000654058c0816 */ /* 0x000fc8000000008c */
[----:B------:R0:W-:Y:S01]  /*2a10*/  @P0 SYNCS.ARRIVE.TRANS64.RED.A1T0 RZ, [R140+URZ], RZ ;  /* 0x000000ff8cff09a7 */ /* 0x0001e2000810043f */
[----:B------:R-:W-:-:S13]  /*2a20*/  ISETP.GT.U32.AND P0, PT, R4, 0x1, PT ;  /* 0x000000010400780c */ /* 0x000fda0003f04070 */
[----:B0-----:R-:W-:Y:S05]  /*2a30*/  @P0 BRA `(.L_x_31) ;  /* 0x0000000000040947 */ /* 0x001fea0003800000 */
[----:B------:R-:W-:Y:S01]  /*2a40*/  BPT.TRAP 0x1 ;  /* 0x000000040000795c */ /* 0x000fe20000300000 */
.L_x_31:
[----:B------:R-:W-:Y:S01]  /*2a50*/  UIADD3 UR16, UR16, 0x1, URZ ;  /* 0x0000000110107890 */ /* 0x000fe2000fffe03f */
[C---:B------:R-:W-:Y:S01]  /*2a60*/  ISETP.GT.AND P1, PT, R12.reuse, 0x1, PT ;  /* 0x000000010c00780c */ /* 0x040fe20003f24270 */
[----:B------:R-:W-:Y:S02]  /*2a70*/  VIADD R13, R13, 0x1 ;  /* 0x000000010d0d7836 */ /* 0x000fe40000000000 */
[----:B------:R-:W-:Y:S01]  /*2a80*/  UISETP.NE.AND UP0, UPT, UR16, 0x1c, UPT ;  /* 0x0000001c1000788c */ /* 0x000fe2000bf05270 */
[----:B------:R-:W-:Y:S02]  /*2a90*/  VIADD R12, R12, 0xffffffff ;  /* 0xffffffff0c0c7836 */ /* 0x000fe40000000000 */
[C---:B------:R-:W-:Y:S01]  /*2aa0*/  ISETP.NE.AND P0, PT, R13.reuse, 0x1c, PT ;  /* 0x0000001c0d00780c */ /* 0x040fe20003f05270 */
[----:B------:R-:W-:Y:S02]  /*2ab0*/  USEL UR8, URZ, 0x1, UP0 ;  /* 0x000000013f087887 */ /* 0x000fe40008000000 */
[----:B------:R-:W-:Y:S01]  /*2ac0*/  USEL UR16, UR16, URZ, UP0 ;  /* 0x0000003f10107287 */ /* 0x000fe20008000000 */
[----:B------:R-:W-:-:S03]  /*2ad0*/  SEL R13, R13, RZ, P0 ;  /* 0x000000ff0d0d7207 */ /* 0x000fc60000000000 */
[----:B------:R-:W-:Y:S01]  /*2ae0*/  LOP3.LUT R144, R144, UR8, RZ, 0x3c, !PT ;  /* 0x0000000890907c12 */ /* 0x000fe2000f8e3cff */
[----:B------:R-:W-:Y:S01]  /*2af0*/  UMOV UR8, 0x1 ;  /* 0x0000000100087882 */ /* 0x000fe20000000000 */
[----:B------:R-:W-:Y:S06]  /*2b00*/  @P1 BRA `(.L_x_32) ;  /* 0xfffffff800181947 */ /* 0x000fec000383ffff */
.L_x_24:
[----:B------:R-:W-:Y:S01]  /*2b10*/  UISETP.NE.AND UP0, UPT, UR6, URZ, UPT ;  /* 0x0000003f0600728c */ /* 0x000fe2000bf05270 */
[----:B01----:R-:W0:Y:S03]  /*2b20*/  LDC R12, c[0x0][0x28c] ;  /* 0x0000a300ff0c7b82 */ /* 0x003e260000000800 */
[----:B------:R-:W-:-:S06]  /*2b30*/  USEL UR6, URZ, 0x1, !UP0 ;  /* 0x000000013f067887 */ /* 0x000fcc000c000000 */
[----:B------:R-:W-:Y:S02]  /*2b40*/  ISETP.NE.AND P0, PT, RZ, UR6, PT ;  /* 0x00000006ff007c0c */ /* 0x000fe4000bf05270 */
[----:B0-----:R-:W-:-:S11]  /*2b50*/  ISETP.GE.AND P1, PT, R12, 0x1, PT ;  /* 0x000000010c00780c */ /* 0x001fd60003f26270 */
[----:B------:R-:W-:Y:S05]  /*2b60*/  @!P0 BRA `(.L_x_33) ;  /* 0x0000000400048947 */ /* 0x000fea0003800000 */
[----:B------:R-:W-:Y:S02]  /*2b70*/  WARPGROUP.DEPBAR.LE gsb0, 0x0 ;  /* 0x00008000000079c5 */ /* 0x000fe40000010000 */
[----:B------:R-:W-:Y:S01]  /*2b80*/  FADD R143, R24, R143 ;  /* 0x0000008f188f7221 */ /* 0x000fe20000000000 */
        /* <DEDUP_REMOVED lines=62> */
[----:B------:R-:W-:-:S07]  /*2f70*/  FADD R16, R16, R87 ;  /* 0x0000005710107221 */ /* 0x000fce0000000000 */
.L_x_33:
[----:B------:R-:W-:Y:S02]  /*2f80*/  WARPGROUP.DEPBAR.LE gsb0, 0x0 ;  /* 0x00008000000079c5 */ /* 0x000fe40000010000 */
[----:B------:R-:W-:Y:S05]  /*2f90*/  @!P1 BRA `(.L_x_34) ;  /* 0x0000000000549947 */ /* 0x000fea0003800000 */
[----:B------:R-:W-:-:S13]  /*2fa0*/  ISETP.NE.AND P0, PT, R142, 0x3, PT ;  /* 0x000000038e00780c */ /* 0x000fda0003f05270 */
[----:B------:R-:W-:Y:S05]  /*2fb0*/  @!P0 BRA `(.L_x_35) ;  /* 0x0000000000048947 */ /* 0x000fea0003800000 */
[----:B------:R-:W-:Y:S01]  /*2fc0*/  BPT.TRAP 0x1 ;  /* 0x000000040000795c */ /* 0x000fe20000300000 */
.L_x_35:
[----:B------:R-:W-:Y:S01]  /*2fd0*/  ISETP.NE.AND P0, PT, R6, RZ, PT ;  /* 0x000000ff0600720c */ /* 0x000fe20003f05270 */
[----:B------:R-:W-:Y:S01]  /*2fe0*/  BSSY B0, `(.L_x_36) ;  /* 0x000000e000007945 */ /* 0x000fe20003800000 */
[----:B------:R-:W-:-:S11]  /*2ff0*/  ISETP.GT.U32.AND P1, PT, R4, 0x1, PT ;  /* 0x000000010400780c */ /* 0x000fd60003f24070 */
[----:B------:R-:W-:Y:S05]  /*3000*/  @!P0 BRA `(.L_x_37) ;  /* 0x00000000002c8947 */ /* 0x000fea0003800000 */
[----:B------:R-:W-:-:S04]  /*3010*/  UISETP.LT.AND UP0, UPT, UR9, 0x1, UPT ;  /* 0x000000010900788c */ /* 0x000fc8000bf01270 */
[----:B------:R-:W-:-:S04]  /*3020*/  USEL UR8, UR9, 0x1, UP0 ;  /* 0x0000000109087887 */ /* 0x000fc80008000000 */
[----:B------:R-:W-:-:S04]  /*3030*/  UIADD3 UR8, UR5, UR9, -UR8 ;  /* 0x0000000905087290 */ /* 0x000fc8000fffe808 */
[----:B------:R-:W-:-:S04]  /*3040*/  USHF.R.U32.HI UR6, URZ, 0x2, UR8 ;  /* 0x000000023f067899 */ /* 0x000fc80008011608 */
[----:B------:R-:W-:-:S04]  /*3050*/  UIMAD.WIDE.U32 UR6, UR6, 0x24924925, URZ ;  /* 0x24924925060678a5 */ /* 0x000fc8000f8e003f */
[----:B------:R-:W-:-:S04]  /*3060*/  UIMAD UR6, UR7, -0x1c, UR8 ;  /* 0xffffffe4070678a4 */ /* 0x000fc8000f8e0208 */
[----:B------:R-:W-:-:S04]  /*3070*/  ULEA UR6, UR6, UR10, 0x3 ;  /* 0x0000000a06067291 */ /* 0x000fc8000f8e183f */
[----:B------:R-:W-:-:S06]  /*3080*/  UIADD3 UR6, UR6, 0xe0, URZ ;  /* 0x000000e006067890 */ /* 0x000fcc000fffe03f */
[----:B------:R-:W-:-:S05]  /*3090*/  IMAD.U32 R12, RZ, RZ, UR6 ;  /* 0x00000006ff0c7e24 */ /* 0x000fca000f8e00ff */
[----:B------:R-:W-:-:S04]  /*30a0*/  PRMT R12, R5, 0x654, R12 ;  /* 0x00000654050c7816 */ /* 0x000fc8000000000c */
[----:B------:R0:W-:Y:S03]  /*30b0*/  SYNCS.ARRIVE.TRANS64.RED.A1T0 RZ, [R12+URZ], RZ ;  /* 0x000000ff0cff79a7 */ /* 0x0001e6000810043f */
.L_x_37:
[----:B------:R-:W-:Y:S05]  /*30c0*/  BSYNC B0 ;  /* 0x0000000000007941 */ /* 0x000fea0003800000 */
.L_x_36:
[----:B------:R-:W-:Y:S05]  /*30d0*/  @P1 BRA `(.L_x_34) ;  /* 0x0000000000041947 */ /* 0x000fea0003800000 */
[----:B------:R-:W-:Y:S01]  /*30e0*/  BPT.TRAP 0x1 ;  /* 0x000000040000795c */ /* 0x000fe20000300000 */
.L_x_34:
[----:B------:R-:W1:Y:S01]  /*30f0*/  LDC R26, c[0x0][0x288] ;  /* 0x0000a200ff1a7b82 */ /* 0x000e620000000800 */
[--C-:B0-----:R-:W-:Y:S01]  /*3100*/  SHF.R.U32.HI R12, RZ, 0x2, R0.reuse ;  /* 0x00000002ff0c7819 */ /* 0x101fe20000011600 */
[----:B------:R-:W-:Y:S01]  /*3110*/  IMAD.SHL.U32 R29, R11, 0x80, RZ ;  /* 0x000000800b1d7824 */ /* 0x000fe200078e00ff */
[----:B------:R-:W-:Y:S01]  /*3120*/  SHF.R.U32.HI R25, RZ, 0x7, R0 ;  /* 0x00000007ff197819 */ /* 0x000fe20000011600 */
[----:B------:R-:W-:Y:S01]  /*3130*/  UIADD3 UR5, UR9, UR5, URZ ;  /* 0x0000000509057290 */ /* 0x000fe2000fffe03f */
[----:B------:R-:W-:Y:S01]  /*3140*/  LOP3.LUT R13, R12, 0x7, RZ, 0xc0, !PT ;  /* 0x000000070c0d7812 */ /* 0x000fe200078ec0ff */
[----:B------:R-:W-:Y:S01]  /*3150*/  IMAD.SHL.U32 R31, R10, 0x80, RZ ;  /* 0x000000800a1f7824 */ /* 0x000fe200078e00ff */
[----:B------:R-:W-:Y:S01]  /*3160*/  LOP3.LUT R12, R25, 0x1, RZ, 0xc0, !PT ;  /* 0x00000001190c7812 */ /* 0x000fe200078ec0ff */
[----:B------:R-:W-:Y:S01]  /*3170*/  UISETP.GT.U32.AND UP0, UPT, UR5, 0x1b, UPT ;  /* 0x0000001b0500788c */ /* 0x000fe2000bf04070 */
[----:B------:R-:W-:Y:S01]  /*3180*/  LOP3.LUT R24, R0, 0x60, RZ, 0xc0, !PT ;  /* 0x0000006000187812 */ /* 0x000fe200078ec0ff */
[----:B------:R-:W-:Y:S01]  /*3190*/  ULDC UR12, c[0x0][0x284] ;  /* 0x0000a100000c7ab9 */ /* 0x000fe20000000800 */
[----:B------:R-:W-:Y:S01]  /*31a0*/  UISETP.GE.U32.AND UP1, UPT, UR9, 0x1c, UPT ;  /* 0x0000001c0900788c */ /* 0x000fe2000bf26070 */
[----:B------:R-:W-:Y:S01]  /*31b0*/  IMAD.SHL.U32 R30, R12, 0x40, RZ ;  /* 0x000000400c1e7824 */ /* 0x000fe200078e00ff */
[----:B------:R-:W-:Y:S01]  /*31c0*/  SHF.R.U32.HI R28, RZ, 0x1, R24 ;  /* 0x00000001ff1c7819 */ /* 0x000fe20000011618 */
[----:B------:R-:W-:Y:S01]  /*31d0*/  UISETP.LT.U32.AND UP0, UPT, UR9, 0x1c, UP0 ;  /* 0x0000001c0900788c */ /* 0x000fe20008701070 */
[----:B------:R-:W-:Y:S01]  /*31e0*/  LOP3.LUT R24, R0, 0x3, RZ, 0xc0, !PT ;  /* 0x0000000300187812 */ /* 0x000fe200078ec0ff */
[----:B------:R-:W-:Y:S01]  /*31f0*/  USHF.R.U32.HI UR6, URZ, 0x2, UR5 ;  /* 0x000000023f067899 */ /* 0x000fe20008011605 */
[--C-:B------:R-:W-:Y:S01]  /*3200*/  IADD3 R25, RZ, -R28, -R13.reuse ;  /* 0x8000001cff197210 */ /* 0x100fe20007ffe80d */
[----:B------:R-:W-:Y:S01]  /*3210*/  USEL UR8, URZ, 0x1, !UP0 ;  /* 0x000000013f087887 */ /* 0x000fe2000c000000 */
[----:B------:R-:W-:Y:S01]  /*3220*/  LOP3.LUT R13, R30, 0x40, R13, 0xe2, !PT ;  /* 0x000000401e0d7812 */ /* 0x000fe200078ee20d */
[----:B------:R-:W-:Y:S01]  /*3230*/  ULDC.64 UR10, c[0x0][0x5d0] ;  /* 0x00017400000a7ab9 */ /* 0x000fe20000000a00 */
[----:B------:R-:W-:Y:S01]  /*3240*/  SHF.R.S32.HI R34, RZ, 0x1f, R7 ;  /* 0x0000001fff227819 */ /* 0x000fe20000011407 */
[----:B------:R-:W-:Y:S01]  /*3250*/  IMAD R12, R12, -0x40, R25 ;  /* 0xffffffc00c0c7824 */ /* 0x000fe200078e0219 */
[----:B------:R-:W-:Y:S01]  /*3260*/  UIMAD.WIDE.U32 UR6, UR6, 0x24924925, URZ ;  /* 0x24924925060678a5 */ /* 0x000fe2000f8e003f */
[----:B-1----:R-:W-:Y:S01]  /*3270*/  IMAD R30, R24, -0x2, R26 ;  /* 0xfffffffe181e7824 */ /* 0x002fe200078e021a */
[----:B------:R-:W-:Y:S01]  /*3280*/  ISETP.GE.AND P0, PT, R29, R26, PT ;  /* 0x0000001a1d00720c */ /* 0x000fe20003f06270 */
[----:B------:R-:W-:Y:S01]  /*3290*/  IMAD.SHL.U32 R24, R0, 0x2, RZ ;  /* 0x0000000200187824 */ /* 0x000fe200078e00ff */
[----:B------:R-:W-:Y:S01]  /*32a0*/  ULOP3.LUT UR4, UR4, UR8, URZ, 0x3c, !UPT ;  /* 0x0000000804047292 */ /* 0x000fe2000f8e3c3f */
[----:B------:R-:W-:Y:S01]  /*32b0*/  IMAD R32, R34, UR10, RZ ;  /* 0x0000000a22207c24 */ /* 0x000fe2000f8e02ff */
[----:B------:R-:W-:Y:S01]  /*32c0*/  ISETP.GE.OR P0, PT, R31, UR12, P0 ;  /* 0x0000000c1f007c0c */ /* 0x000fe20008706670 */
[----:B------:R-:W-:Y:S01]  /*32d0*/  IMAD.WIDE R26, R10, 0x80, RZ ;  /* 0x000000800a1a7825 */ /* 0x000fe200078e02ff */
[----:B------:R-:W-:Y:S01]  /*32e0*/  LOP3.LUT R24, R29, 0x6, R24, 0xf8, !PT ;  /* 0x000000061d187812 */ /* 0x000fe200078ef818 */
[----:B------:R-:W-:Y:S01]  /*32f0*/  UIMAD UR5, UR7, -0x1c, UR5 ;  /* 0xffffffe4070578a4 */ /* 0x000fe2000f8e0205 */
[----:B------:R-:W-:Y:S01]  /*3300*/  IADD3 R36, -R31, UR12, R12 ;  /* 0x0000000c1f247c10 */ /* 0x000fe2000fffe10c */
[----:B------:R-:W-:Y:S01]  /*3310*/  IMAD R33, R7, UR11, R32 ;  /* 0x0000000b07217c24 */ /* 0x000fe2000f8e0220 */
[----:B------:R-:W-:Y:S01]  /*3320*/  SHF.R.S32.HI R25, RZ, 0x1f, R24 ;  /* 0x0000001fff197819 */ /* 0x000fe20000011418 */
[----:B------:R-:W-:Y:S01]  /*3330*/  @UP1 ULOP3.LUT UR4, UR4, 0x1, UR7, 0x78, !UPT ;  /* 0x0000000104041892 */ /* 0x000fe2000f8e7807 */
[----:B------:R-:W-:Y:S01]  /*3340*/  LOP3.LUT R35, R26, R13, R28, 0xfe, !PT ;  /* 0x0000000d1a237212 */ /* 0x000fe200078efe1c */
[----:B------:R-:W-:-:S02]  /*3350*/  IMAD.IADD R29, R30, 0x1, -R29 ;  /* 0x000000011e1d7824 */ /* 0x000fc400078e0a1d */
[----:B------:R-:W-:-:S04]  /*3360*/  IMAD.WIDE.U32 R10, R7, UR10, R24 ;  /* 0x0000000a070a7c25 */ /* 0x000fc8000f8e0018 */
[----:B------:R-:W-:Y:S02]  /*3370*/  IMAD.IADD R11, R11, 0x1, R33 ;  /* 0x000000010b0b7824 */ /* 0x000fe400078e0221 */
[----:B------:R-:W-:Y:S01]  /*3380*/  IMAD.MOV.U32 R28, RZ, RZ, -0x1 ;  /* 0xffffffffff1c7424 */ /* 0x000fe200078e00ff */
[----:B------:R-:W-:Y:S06]  /*3390*/  @P0 BRA `(.L_x_38) ;  /* 0x0000004400a40947 */ /* 0x000fec0003800000 */
[----:B------:R-:W0:Y:S01]  /*33a0*/  LDC.64 R32, c[0x0][0x5c8] ;  /* 0x00017200ff207b82 */ /* 0x000e220000000a00 */
[----:B------:R-:W-:Y:S01]  /*33b0*/  ULDC.64 UR6, c[0x0][0x5c0] ;  /* 0x0001700000067ab9 */ /* 0x000fe20000000a00 */
[----:B------:R-:W-:Y:S01]  /*33c0*/  BSSY B0, `(.L_x_38) ;  /* 0x0000466000007945 */ /* 0x000fe20003800000 */
[-C--:B0-----:R-:W-:Y:S02]  /*33d0*/  IMAD R12, R27, R32.reuse, RZ ;  /* 0x000000201b0c7224 */ /* 0x081fe400078e02ff */
[----:B------:R-:W-:-:S04]  /*33e0*/  IMAD.WIDE.U32 R10, R35, R32, R10 ;  /* 0x00000020230a7225 */ /* 0x000fc800078e000a */
[----:B------:R-:W-:Y:S01]  /*33f0*/  IMAD R31, R35, R33, R12 ;  /* 0x00000021231f7224 */ /* 0x000fe200078e020c */
[----:B------:R-:W-:Y:S02]  /*3400*/  LEA R13, P0, R32, R10, 0x3 ;  /* 0x0000000a200d7211 */ /* 0x000fe400078018ff */
[----:B------:R-:W-:Y:S01]  /*3410*/  IADD3 R12, P1, R10, UR6, RZ ;  /* 0x000000060a0c7c10 */ /* 0x000fe2000ff3e0ff */
[----:B------:R-:W-:Y:S01]  /*3420*/  IMAD.IADD R31, R11, 0x1, R31 ;  /* 0x000000010b1f7824 */ /* 0x000fe200078e021f */
[----:B------:R-:W-:-:S04]  /*3430*/  IADD3 R10, P3, R13, UR6, RZ ;  /* 0x000000060d0a7c10 */ /* 0x000fc8000ff7e0ff */
[----:B------:R-:W-:Y:S02]  /*3440*/  LEA.HI.X R11, R32, R31, R33, 0x3, P0 ;  /* 0x0000001f200b7211 */ /* 0x000fe400000f1c21 */
[----:B---3-5:R-:W-:Y:S02]  /*3450*/  FSETP.NEU.AND P0, PT, R9, RZ, PT ;  /* 0x000000ff0900720b */ /* 0x028fe40003f0d000 */
[----:B------:R-:W-:Y:S02]  /*3460*/  IADD3.X R13, R31, UR7, RZ, P1, !PT ;  /* 0x000000071f0d7c10 */ /* 0x000fe40008ffe4ff */
[----:B------:R-:W-:-:S09]  /*3470*/  IADD3.X R11, R11, UR7, RZ, P3, !PT ;  /* 0x000000070b0b7c10 */ /* 0x000fd20009ffe4ff */
[----:B------:R-:W-:Y:S05]  /*3480*/  @!P0 BRA `(.L_x_39) ;  /* 0x00000034005c8947 */ /* 0x000fea0003800000 */
[----:B------:R-:W-:Y:S01]  /*3490*/  ULDC.64 UR6, c[0x0][0x5b8] ;  /* 0x00016e0000067ab9 */ /* 0x000fe20000000a00 */
[----:B------:R-:W-:Y:S01]  /*34a0*/  ISETP.GE.AND P0, PT, R36, 0x1, PT ;  /* 0x000000012400780c */ /* 0x000fe20003f06270 */
[----:B------:R-:W-:Y:S01]  /*34b0*/  IMAD R32, R34, UR6, RZ ;  /* 0x0000000622207c24 */ /* 0x000fe2000f8e02ff */
[----:B------:R-:W-:Y:S01]  /*34c0*/  ULDC.64 UR10, c[0x0][0x5a8] ;  /* 0x00016a00000a7ab9 */ /* 0x000fe20000000a00 */
[----:B------:R-:W-:Y:S01]  /*34d0*/  IMAD.WIDE.U32 R30, R7, UR6, R24 ;  /* 0x00000006071e7c25 */ /* 0x000fe2000f8e0018 */
[----:B------:R-:W-:Y:S01]  /*34e0*/  ISETP.LT.OR P4, PT, R29, 0x1, !P0 ;  /* 0x000000011d00780c */ /* 0x000fe20004781670 */
[----:B------:R-:W-:Y:S02]  /*34f0*/  BSSY B1, `(.L_x_40) ;  /* 0x000000c000017945 */ /* 0x000fe40003800000 */
[----:B------:R-:W-:Y:S01]  /*3500*/  IMAD R7, R7, UR7, R32 ;  /* 0x0000000707077c24 */ /* 0x000fe2000f8e0220 */
[----:B------:R-:W-:-:S03]  /*3510*/  ULDC.64 UR6, c[0x0][0x5b0] ;  /* 0x00016c0000067ab9 */ /* 0x000fc60000000a00 */
[----:B------:R-:W-:Y:S02]  /*3520*/  IMAD.IADD R31, R31, 0x1, R7 ;  /* 0x000000011f1f7824 */ /* 0x000fe400078e0207 */
[----:B------:R-:W-:Y:S02]  /*3530*/  IMAD R7, R27, UR6, RZ ;  /* 0x000000061b077c24 */ /* 0x000fe4000f8e02ff */
[----:B------:R-:W-:-:S04]  /*3540*/  IMAD.WIDE.U32 R24, R35, UR6, R30 ;  /* 0x0000000623187c25 */ /* 0x000fc8000f8e001e */
[----:B------:R-:W-:Y:S01]  /*3550*/  IMAD R7, R35, UR7, R7 ;  /* 0x0000000723077c24 */ /* 0x000fe2000f8e0207 */
[----:B------:R-:W-:-:S04]  /*3560*/  IADD3 R24, P1, R24, UR10, RZ ;  /* 0x0000000a18187c10 */ /* 0x000fc8000ff3e0ff */
[--C-:B------:R-:W-:Y:S02]  /*3570*/  IADD3.X R25, R25, UR11, R7.reuse, P1, !PT ;  /* 0x0000000b19197c10 */ /* 0x100fe40008ffe407 */
[----:B------:R-:W-:Y:S01]  /*3580*/  PRMT R7, RZ, 0x7610, R7 ;  /* 0x00007610ff077816 */ /* 0x000fe20000000007 */
[----:B------:R-:W-:Y:S06]  /*3590*/  @P4 BRA `(.L_x_41) ;  /* 0x0000000000044947 */ /* 0x000fec0003800000 */
[----:B------:R0:W5:Y:S02]  /*35a0*/  LDG.E.U8 R7, desc[UR18][R24.64] ;  /* 0x0000001218077981 */ /* 0x000164000c1e1100 */
.L_x_41:
[----:B------:R-:W-:Y:S05]  /*35b0*/  BSYNC B1 ;  /* 0x0000000000017941 */ /* 0x000fea0003800000 */
.L_x_40:
[----:B-----5:R-:W-:Y:S01]  /*35c0*/  LOP3.LUT R7, R7, 0xff, RZ, 0xc0, !PT ;  /* 0x000000ff07077812 */ /* 0x020fe200078ec0ff */
[----:B------:R-:W-:Y:S01]  /*35d0*/  BSSY B1, `(.L_x_42) ;  /* 0x000000b000017945 */ /* 0x000fe20003800000 */
[----:B------:R-:W-:Y:S02]  /*35e0*/  ISETP.LT.OR P3, PT, R29, 0x2, !P0 ;  /* 0x000000021d00780c */ /* 0x000fe40004761670 */
[----:B------:R-:W-:-:S05]  /*35f0*/  F2FP.F16.E5M2.UNPACK_B R7, R7 ;  /* 0x00000007ff07723e */ /* 0x000fca00020004ff */
[----:B------:R-:W-:Y:S01]  /*3600*/  HADD2.F32 R32, -RZ, R7.H0_H0 ;  /* 0x20000007ff207230 */ /* 0x000fe20000004100 */
[----:B------:R-:W-:-:S04]  /*3610*/  PRMT R7, RZ, 0x7610, R7 ;  /* 0x00007610ff077816 */ /* 0x000fc80000000007 */
[----:B------:R-:W-:-:S04]  /*3620*/  FMUL R32, R32, R9 ;  /* 0x0000000920207220 */ /* 0x000fc80000400000 */
[----:B--2---:R-:W-:-:S05]  /*3630*/  FFMA R32, R143, R8, R32 ;  /* 0x000000088f207223 */ /* 0x004fca0000000020 */
[----:B------:R-:W-:-:S05]  /*3640*/  F2FP.SATFINITE.E5M2.F32.PACK_AB_MERGE_C R33, RZ, R32, RZ ;  /* 0x00000020ff21723e */ /* 0x000fca00048060ff */
[----:B------:R1:W-:Y:S01]  /*3650*/  @!P4 STG.E.U8 desc[UR18][R12.64], R33 ;  /* 0x000000210c00c986 */ /* 0x0003e2000c101112 */
[----:B------:R-:W-:Y:S05]  /*3660*/  @P3 BRA `(.L_x_43) ;  /* 0x0000000000043947 */ /* 0x000fea0003800000 */
[----:B------:R2:W5:Y:S02]  /*3670*/  LDG.E.U8 R7, desc[UR18][R24.64+0x1] ;  /* 0x0000011218077981 */ /* 0x000564000c1e1100 */
.L_x_43:
[----:B------:R-:W-:Y:S05]  /*3680*/  BSYNC B1 ;  /* 0x0000000000017941 */ /* 0x000fea0003800000 */
.L_x_42:
[----:B-----5:R-:W-:Y:S01]  /*3690*/  LOP3.LUT R7, R7, 0xff, RZ, 0xc0, !PT ;  /* 0x000000ff07077812 */ /* 0x020fe200078ec0ff */
[----:B------:R-:W-:Y:S01]  /*36a0*/  BSSY B1, `(.L_x_44) ;  /* 0x0000013000017945 */ /* 0x000fe20003800000 */
[----:B-1----:R-:W-:Y:S02]  /*36b0*/  IADD3 R33, P1, R35, 0x8, RZ ;  /* 0x0000000823217810 */ /* 0x002fe40007f3e0ff */
[----:B------:R-:W-:-:S03]  /*36c0*/  F2FP.F16.E5M2.UNPACK_B R7, R7 ;  /* 0x00000007ff07723e */ /* 0x000fc600020004ff */
[----:B------:R-:W-:Y:S01]  /*36d0*/  IMAD.X R27, RZ, RZ, R27, P1 ;  /* 0x000000ffff1b7224 */ /* 0x000fe200008e061b */
[----:B------:R-:W-:Y:S01]  /*36e0*/  ISETP.GE.AND P1, PT, R36, 0x9, PT ;  /* 0x000000092400780c */ /* 0x000fe20003f26270 */
[----:B------:R-:W-:Y:S02]  /*36f0*/  HADD2.F32 R26, -RZ, R7.H0_H0 ;  /* 0x20000007ff1a7230 */ /* 0x000fe40000004100 */
[----:B------:R-:W-:Y:S01]  /*3700*/  IMAD.WIDE.U32 R30, R33, UR6, R30 ;  /* 0x00000006211e7c25 */ /* 0x000fe2000f8e001e */
[----:B------:R-:W-:-:S03]  /*3710*/  ISETP.LT.OR P5, PT, R29, 0x1, !P1 ;  /* 0x000000011d00780c */ /* 0x000fc60004fa1670 */
[----:B------:R-:W-:Y:S01]  /*3720*/  FMUL R7, R26, R9 ;  /* 0x000000091a077220 */ /* 0x000fe20000400000 */
[----:B------:R-:W-:-:S03]  /*3730*/  IMAD R26, R27, UR6, RZ ;  /* 0x000000061b1a7c24 */ /* 0x000fc6000f8e02ff */
[----:B------:R-:W-:Y:S01]  /*3740*/  FFMA R7, R138, R8, R7 ;  /* 0x000000088a077223 */ /* 0x000fe20000000007 */
[----:B------:R-:W-:Y:S01]  /*3750*/  IMAD R33, R33, UR7, R26 ;  /* 0x0000000721217c24 */ /* 0x000fe2000f8e021a */
[----:B------:R-:W-:-:S03]  /*3760*/  IADD3 R26, P4, R30, UR10, RZ ;  /* 0x0000000a1e1a7c10 */ /* 0x000fc6000ff9e0ff */
[----:B------:R-:W-:Y:S02]  /*3770*/  F2FP.SATFINITE.E5M2.F32.PACK_AB_MERGE_C R35, RZ, R7, RZ ;  /* 0x00000007ff23723e */ /* 0x000fe400048060ff */
[----:B------:R-:W-:Y:S02]  /*3780*/  IADD3.X R27, R31, UR11, R33, P4, !PT ;  /* 0x0000000b1f1b7c10 */ /* 0x000fe4000a7fe421 */
[----:B------:R-:W-:Y:S01]  /*3790*/  PRMT R7, RZ, 0x7610, R7 ;  /* 0x00007610ff077816 */ /* 0x000fe20000000007 */
[----:B------:R1:W-:Y:S01]  /*37a0*/  @!P3 STG.E.U8 desc[UR18][R12.64+0x1], R35 ;  /* 0x000001230c00b986 */ /* 0x0003e2000c101112 */
[----:B------:R-:W-:Y:S05]  /*37b0*/  @P5 BRA `(.L_x_45) ;  /* 0x0000000000045947 */ /* 0x000fea0003800000 */
[----:B------:R3:W5:Y:S02]  /*37c0*/  LDG.E.U8 R7, desc[UR18][R26.64] ;  /* 0x000000121a077981 */ /* 0x000764000c1e1100 */
.L_x_45:
[----:B------:R-:W-:Y:S05]  /*37d0*/  BSYNC B1 ;  /* 0x0000000000017941 */ /* 0x000fea0003800000 */
.L_x_44:
[----:B-----5:R-:W-:Y:S01]  /*37e0*/  LOP3.LUT R7, R7, 0xff, RZ, 0xc0, !PT ;  /* 0x000000ff07077812 */ /* 0x020fe200078ec0ff */
[----:B------:R-:W-:Y:S01]  /*37f0*/  BSSY B1, `(.L_x_46) ;  /* 0x000000b000017945 */ /* 0x000fe20003800000 */
[----:B------:R-:W-:Y:S02]  /*3800*/  ISETP.LT.OR P3, PT, R29, 0x2, !P1 ;  /* 0x000000021d00780c */ /* 0x000fe40004f61670 */
[----:B------:R-:W-:-:S05]  /*3810*/  F2FP.F16.E5M2.UNPACK_B R7, R7 ;  /* 0x00000007ff07723e */ /* 0x000fca00020004ff */
[----:B------:R-:W-:Y:S01]  /*3820*/  HADD2.F32 R30, -RZ, R7.H0_H0 ;  /* 0x20000007ff1e7230 */ /* 0x000fe20000004100 */
[----:B------:R-:W-:-:S04]  /*3830*/  PRMT R7, RZ, 0x7610, R7 ;  /* 0x00007610ff077816 */ /* 0x000fc80000000007 */
[----:B------:R-:W-:-:S04]  /*3840*/  FMUL R30, R30, R9 ;  /* 0x000000091e1e7220 */ /* 0x000fc80000400000 */
[----:B------:R-:W-:-:S05]  /*3850*/  FFMA R30, R141, R8, R30 ;  /* 0x000000088d1e7223 */ /* 0x000fca000000001e */
[----:B------:R-:W-:-:S05]  /*3860*/  F2FP.SATFINITE.E5M2.F32.PACK_AB_MERGE_C R31, RZ, R30, RZ ;  /* 0x0000001eff1f723e */ /* 0x000fca00048060ff */
[----:B------:R4:W-:Y:S01]  /*3870*/  @!P5 STG.E.U8 desc[UR18][R10.64], R31 ;  /* 0x0000001f0a00d986 */ /* 0x0009e2000c101112 */
[----:B------:R-:W-:Y:S05]  /*3880*/  @P3 BRA `(.L_x_47) ;  /* 0x0000000000043947 */ /* 0x000fea0003800000 */
[----:B------:R0:W5:Y:S02]  /*3890*/  LDG.E.U8 R7, desc[UR18][R26.64+0x1] ;  /* 0x000001121a077981 */ /* 0x000164000c1e1100 */
.L_x_47:
[----:B------:R-:W-:Y:S05]  /*38a0*/  BSYNC B1 ;  /* 0x0000000000017941 */ /* 0x000fea0003800000 */
.L_x_46:
[----:B-----5:R-:W-:Y:S01]  /*38b0*/  LOP3.LUT R7, R7, 0xff, RZ, 0xc0, !PT ;  /* 0x000000ff07077812 */ /* 0x020fe200078ec0ff */
[----:B------:R-:W-:Y:S01]  /*38c0*/  BSSY B1, `(.L_x_48) ;  /* 0x000000b000017945 */ /* 0x000fe20003800000 */
[----:B------:R-:W-:Y:S02]  /*38d0*/  ISETP.LT.OR P4, PT, R29, 0x9, !P0 ;  /* 0x000000091d00780c */ /* 0x000fe40004781670 */
[----:B------:R-:W-:-:S05]  /*38e0*/  F2FP.F16.E5M2.UNPACK_B R7, R7 ;  /* 0x00000007ff07723e */ /* 0x000fca00020004ff */
[----:B------:R-:W-:-:S05]  /*38f0*/  HADD2.F32 R30, -RZ, R7.H0_H0 ;  /* 0x20000007ff1e7230 */ /* 0x000fca0000004100 */
[----:B------:R-:W-:-:S04]  /*3900*/  FMUL R7, R30, R9 ;  /* 0x000000091e077220 */ /* 0x000fc80000400000 */
[----:B------:R-:W-:-:S05]  /*3910*/  FFMA R7, R136, R8, R7 ;  /* 0x0000000888077223 */ /* 0x000fca0000000007 */
[----:B----4-:R-:W-:Y:S02]  /*3920*/  F2FP.SATFINITE.E5M2.F32.PACK_AB_MERGE_C R31, RZ, R7, RZ ;  /* 0x00000007ff1f723e */ /* 0x010fe400048060ff */
[----:B------:R-:W-:-:S03]  /*3930*/  PRMT R7, RZ, 0x7610, R7 ;  /* 0x00007610ff077816 */ /* 0x000fc60000000007 */
[----:B------:R4:W-:Y:S01]  /*3940*/  @!P3 STG.E.U8 desc[UR18][R10.64+0x1], R31 ;  /* 0x0000011f0a00b986 */ /* 0x0009e2000c101112 */
[----:B------:R-:W-:Y:S05]  /*3950*/  @P4 BRA `(.L_x_49) ;  /* 0x0000000000044947 */ /* 0x000fea0003800000 */
[----:B------:R0:W5:Y:S02]  /*3960*/  LDG.E.U8 R7, desc[UR18][R24.64+0x8] ;  /* 0x0000081218077981 */ /* 0x000164000c1e1100 */
.L_x_49:
[----:B------:R-:W-:Y:S05]  /*3970*/  BSYNC B1 ;  /* 0x0000000000017941 */ /* 0x000fea0003800000 */
.L_x_48:
        /* <DEDUP_REMOVED lines=8> */
[----:B----4-:R-:W-:-:S05]  /*3a00*/  F2FP.SATFINITE.E5M2.F32.PACK_AB_MERGE_C R31, RZ, R30, RZ ;  /* 0x0000001eff1f723e */ /* 0x010fca00048060ff */
[----:B------:R4:W-:Y:S01]  /*3a10*/  @!P4 STG.E.U8 desc[UR18][R12.64+0x8], R31 ;  /* 0x0000081f0c00c986 */ /* 0x0009e2000c101112 */
[----:B------:R-:W-:Y:S05]  /*3a20*/  @P3 BRA `(.L_x_51) ;  /* 0x0000000000043947 */ /* 0x000fea0003800000 */
[----:B------:R0:W5:Y:S02]  /*3a30*/  LDG.E.U8 R7, desc[UR18][R24.64+0x9] ;  /* 0x0000091218077981 */ /* 0x000164000c1e1100 */
.L_x_51:
[----:B------:R-:W-:Y:S05]  /*3a40*/  BSYNC B1 ;  /* 0x0000000000017941 */ /* 0x000fea0003800000 */
.L_x_50:
        /* <DEDUP_REMOVED lines=12> */
.L_x_53:
[----:B------:R-:W-:Y:S05]  /*3b10*/  BSYNC B1 ;  /* 0x0000000000017941 */ /* 0x000fea0003800000 */
.L_x_52:
        /* <DEDUP_REMOVED lines=12> */
.L_x_55:
[----:B------:R-:W-:Y:S05]  /*3be0*/  BSYNC B1 ;  /* 0x0000000000017941 */ /* 0x000fea0003800000 */
.L_x_54:
        /* <DEDUP_REMOVED lines=12> */
.L_x_57:
[----:B------:R-:W-:Y:S05]  /*3cb0*/  BSYNC B1 ;  /* 0x0000000000017941 */ /* 0x000fea0003800000 */
.L_x_56:
        /* <DEDUP_REMOVED lines=12> */
.L_x_59:
[----:B------:R-:W-:Y:S05]  /*3d80*/  BSYNC B1 ;  /* 0x0000000000017941 */ /* 0x000fea0003800000 */
.L_x_58:
        /* <DEDUP_REMOVED lines=12> */
.L_x_61:
[----:B------:R-:W-:Y:S05]  /*3e50*/  BSYNC B1 ;  /* 0x0000000000017941 */ /* 0x000fea0003800000 */
.L_x_60:
        /* <DEDUP_REMOVED lines=12> */
.L_x_63:
[----:B------:R-:W-:Y:S05]  /*3f20*/  BSYNC B1 ;  /* 0x0000000000017941 */ /* 0x000fea0003800000 */
.L_x_62:
        /* <DEDUP_REMOVED lines=12> */
.L_x_65:
[----:B------:R-:W-:Y:S05]  /*3ff0*/  BSYNC B1 ;  /* 0x0000000000017941 */ /* 0x000fea0003800000 */
.L_x_64:
        /* <DEDUP_REMOVED lines=12> */
.L_x_67:
[----:B------:R-:W-:Y:S05]  /*40c0*/  BSYNC B1 ;  /* 0x0000000000017941 */ /* 0x000fea0003800000 */
.L_x_66:
        /* <DEDUP_REMOVED lines=12> */
.L_x_69:
[----:B------:R-:W-:Y:S05]  /*4190*/  BSYNC B1 ;  /* 0x0000000000017941 */ /* 0x000fea0003800000 */
.L_x_68:
        /* <DEDUP_REMOVED lines=12> */
.L_x_71:
[----:B------:R-:W-:Y:S05]  /*4260*/  BSYNC B1 ;  /* 0x0000000000017941 */ /* 0x000fea0003800000 */
.L_x_70:
        /* <DEDUP_REMOVED lines=12> */
.L_x_73:
[----:B------:R-:W-:Y:S05]  /*4330*/  BSYNC B1 ;  /* 0x0000000000017941 */ /* 0x000fea0003800000 */
.L_x_72:
        /* <DEDUP_REMOVED lines=12> */
.L_x_75:
[----:B------:R-:W-:Y:S05]  /*4400*/  BSYNC B1 ;  /* 0x0000000000017941 */ /* 0x000fea0003800000 */
.L_x_74:
        /* <DEDUP_REMOVED lines=12> */
.L_x_77:
[----:B------:R-:W-:Y:S05]  /*44d0*/  BSYNC B1 ;  /* 0x0000000000017941 */ /* 0x000fea0003800000 */
.L_x_76:
        /* <DEDUP_REMOVED lines=12> */
.L_x_79:
[----:B------:R-:W-:Y:S05]  /*45a0*/  BSYNC B1 ;  /* 0x0000000000017941 */ /* 0x000fea0003800000 */
.L_x_78:
        /* <DEDUP_REMOVED lines=12> */
.L_x_81:
[----:B------:R-:W-:Y:S05]  /*4670*/  BSYNC B1 ;  /* 0x0000000000017941 */ /* 0x000fea0003800000 */
.L_x_80:
        /* <DEDUP_REMOVED lines=12> */
.L_x_83:
[----:B------:R-:W-:Y:S05]  /*4740*/  BSYNC B1 ;  /* 0x0000000000017941 */ /* 0x000fea0003800000 */
.L_x_82:
        /* <DEDUP_REMOVED lines=12> */
.L_x_85:
[----:B------:R-:W-:Y:S05]  /*4810*/  BSYNC B1 ;  /* 0x0000000000017941 */ /* 0x000fea0003800000 */
.L_x_84:
        /* <DEDUP_REMOVED lines=12> */
.L_x_87:
[----:B------:R-:W-:Y:S05]  /*48e0*/  BSYNC B1 ;  /* 0x0000000000017941 */ /* 0x000fea0003800000 */
.L_x_86:
        /* <DEDUP_REMOVED lines=12> */
.L_x_89:
[----:B------:R-:W-:Y:S05]  /*49b0*/  BSYNC B1 ;  /* 0x0000000000017941 */ /* 0x000fea0003800000 */
.L_x_88:
        /* <DEDUP_REMOVED lines=12> */
.L_x_91:
[----:B------:R-:W-:Y:S05]  /*4a80*/  BSYNC B1 ;  /* 0x0000000000017941 */ /* 0x000fea0003800000 */
.L_x_90:
        /* <DEDUP_REMOVED lines=12> */
.L_x_93:
[----:B------:R-:W-:Y:S05]  /*4b50*/  BSYNC B1 ;  /* 0x0000000000017941 */ /* 0x000fea0003800000 */
.L_x_92:
        /* <DEDUP_REMOVED lines=12> */
.L_x_95:
[----:B------:R-:W-:Y:S05]  /*4c20*/  BSYNC B1 ;  /* 0x0000000000017941 */ /* 0x000fea0003800000 */
.L_x_94:
        /* <DEDUP_REMOVED lines=12> */
.L_x_97:
[----:B------:R-:W-:Y:S05]  /*4cf0*/  BSYNC B1 ;  /* 0x0000000000017941 */ /* 0x000fea0003800000 */
.L_x_96:
        /* <DEDUP_REMOVED lines=12> */
.L_x_99:
[----:B------:R-:W-:Y:S05]  /*4dc0*/  BSYNC B1 ;  /* 0x0000000000017941 */ /* 0x000fea0003800000 */
.L_x_98:
        /* <DEDUP_REMOVED lines=12> */
.L_x_101:
[----:B------:R-:W-:Y:S05]  /*4e90*/  BSYNC B1 ;  /* 0x0000000000017941 */ /* 0x000fea0003800000 */
.L_x_100:
        /* <DEDUP_REMOVED lines=12> */
.L_x_103:
[----:B------:R-:W-:Y:S05]  /*4f60*/  BSYNC B1 ;  /* 0x0000000000017941 */ /* 0x000fea0003800000 */
.L_x_102:
        /* <DEDUP_REMOVED lines=12> */
.L_x_105:
[----:B------:R-:W-:Y:S05]  /*5030*/  BSYNC B1 ;  /* 0x0000000000017941 */ /* 0x000fea0003800000 */
.L_x_104:
        /* <DEDUP_REMOVED lines=12> */
.L_x_107:
[----:B------:R-:W-:Y:S05]  /*5100*/  BSYNC B1 ;  /* 0x0000000000017941 */ /* 0x000fea0003800000 */
.L_x_106:
        /* <DEDUP_REMOVED lines=12> */
.L_x_109:
[----:B------:R-:W-:Y:S05]  /*51d0*/  BSYNC B1 ;  /* 0x0000000000017941 */ /* 0x000fea0003800000 */
.L_x_108:
        /* <DEDUP_REMOVED lines=12> */
.L_x_111:
[----:B------:R-:W-:Y:S05]  /*52a0*/  BSYNC B1 ;  /* 0x0000000000017941 */ /* 0x000fea0003800000 */
.L_x_110:
        /* <DEDUP_REMOVED lines=12> */
.L_x_113:
[----:B------:R-:W-:Y:S05]  /*5370*/  BSYNC B1 ;  /* 0x0000000000017941 */ /* 0x000fea0003800000 */
.L_x_112:
        /* <DEDUP_REMOVED lines=12> */
.L_x_115:
[----:B------:R-:W-:Y:S05]  /*5440*/  BSYNC B1 ;  /* 0x0000000000017941 */ /* 0x000fea0003800000 */
.L_x_114:
        /* <DEDUP_REMOVED lines=12> */
.L_x_117:
[----:B------:R-:W-:Y:S05]  /*5510*/  BSYNC B1 ;  /* 0x0000000000017941 */ /* 0x000fea0003800000 */
.L_x_116:
        /* <DEDUP_REMOVED lines=12> */
.L_x_119:
[----:B------:R-:W-:Y:S05]  /*55e0*/  BSYNC B1 ;  /* 0x0000000000017941 */ /* 0x000fea0003800000 */
.L_x_118:
        /* <DEDUP_REMOVED lines=12> */
.L_x_121:
[----:B------:R-:W-:Y:S05]  /*56b0*/  BSYNC B1 ;  /* 0x0000000000017941 */ /* 0x000fea0003800000 */
.L_x_120:
        /* <DEDUP_REMOVED lines=12> */
.L_x_123:
[----:B------:R-:W-:Y:S05]  /*5780*/  BSYNC B1 ;  /* 0x0000000000017941 */ /* 0x000fea0003800000 */
.L_x_122:
        /* <DEDUP_REMOVED lines=12> */
.L_x_125:
[----:B------:R-:W-:Y:S05]  /*5850*/  BSYNC B1 ;  /* 0x0000000000017941 */ /* 0x000fea0003800000 */
.L_x_124:
        /* <DEDUP_REMOVED lines=12> */
.L_x_127:
[----:B------:R-:W-:Y:S05]  /*5920*/  BSYNC B1 ;  /* 0x0000000000017941 */ /* 0x000fea0003800000 */
.L_x_126:
        /* <DEDUP_REMOVED lines=12> */
.L_x_129:
[----:B------:R-:W-:Y:S05]  /*59f0*/  BSYNC B1 ;  /* 0x0000000000017941 */ /* 0x000fea0003800000 */
.L_x_128:
        /* <DEDUP_REMOVED lines=12> */
.L_x_131:
[----:B------:R-:W-:Y:S05]  /*5ac0*/  BSYNC B1 ;  /* 0x0000000000017941 */ /* 0x000fea0003800000 */
.L_x_130:
        /* <DEDUP_REMOVED lines=12> */
.L_x_133:
[----:B------:R-:W-:Y:S05]  /*5b90*/  BSYNC B1 ;  /* 0x0000000000017941 */ /* 0x000fea0003800000 */
.L_x_132:
        /* <DEDUP_REMOVED lines=12> */
.L_x_135:
[----:B------:R-:W-:Y:S05]  /*5c60*/  BSYNC B1 ;  /* 0x0000000000017941 */ /* 0x000fea0003800000 */
.L_x_134:
        /* <DEDUP_REMOVED lines=12> */
.L_x_137:
[----:B------:R-:W-:Y:S05]  /*5d30*/  BSYNC B1 ;  /* 0x0000000000017941 */ /* 0x000fea0003800000 */
.L_x_136:
        /* <DEDUP_REMOVED lines=12> */
.L_x_139:
[----:B------:R-:W-:Y:S05]  /*5e00*/  BSYNC B1 ;  /* 0x0000000000017941 */ /* 0x000fea0003800000 */
.L_x_138:
        /* <DEDUP_REMOVED lines=12> */
.L_x_141:
[----:B------:R-:W-:Y:S05]  /*5ed0*/  BSYNC B1 ;  /* 0x0000000000017941 */ /* 0x000fea0003800000 */
.L_x_140:
        /* <DEDUP_REMOVED lines=12> */
.L_x_143:
[----:B------:R-:W-:Y:S05]  /*5fa0*/  BSYNC B1 ;  /* 0x0000000000017941 */ /* 0x000fea0003800000 */
.L_x_142:
        /* <DEDUP_REMOVED lines=12> */
.L_x_145:
[----:B------:R-:W-:Y:S05]  /*6070*/  BSYNC B1 ;  /* 0x0000000000017941 */ /* 0x000fea0003800000 */
.L_x_144:
        /* <DEDUP_REMOVED lines=12> */
.L_x_147:
[----:B------:R-:W-:Y:S05]  /*6140*/  BSYNC B1 ;  /* 0x0000000000017941 */ /* 0x000fea0003800000 */
.L_x_146:
        /* <DEDUP_REMOVED lines=12> */
.L_x_149:
[----:B------:R-:W-:Y:S05]  /*6210*/  BSYNC B1 ;  /* 0x0000000000017941 */ /* 0x000fea0003800000 */
.L_x_148:
        /* <DEDUP_REMOVED lines=12> */
.L_x_151:
[----:B------:R-:W-:Y:S05]  /*62e0*/  BSYNC B1 ;  /* 0x0000000000017941 */ /* 0x000fea0003800000 */
.L_x_150:
        /* <DEDUP_REMOVED lines=12> */
.L_x_153:
[----:B------:R-:W-:Y:S05]  /*63b0*/  BSYNC B1 ;  /* 0x0000000000017941 */ /* 0x000fea0003800000 */
.L_x_152:
        /* <DEDUP_REMOVED lines=12> */
.L_x_155:
[----:B------:R-:W-:Y:S05]  /*6480*/  BSYNC B1 ;  /* 0x0000000000017941 */ /* 0x000fea0003800000 */
.L_x_154:
        /* <DEDUP_REMOVED lines=12> */
.L_x_157:
[----:B------:R-:W-:Y:S05]  /*6550*/  BSYNC B1 ;  /* 0x0000000000017941 */ /* 0x000fea0003800000 */
.L_x_156:
        /* <DEDUP_REMOVED lines=8> */
[----:B0-----:R-:W-:-:S05]  /*65e0*/  F2FP.SATFINITE.E5M2.F32.PACK_AB_MERGE_C R19, RZ, R20, RZ ;  /* 0x00000014ff13723e */ /* 0x001fca00048060ff */
[----:B------:R0:W-:Y:S01]  /*65f0*/  @!P4 STG.E.U8 desc[UR18][R10.64+0x70], R19 ;  /* 0x000070130a00c986 */ /* 0x0001e2000c101112 */
[----:B------:R-:W-:Y:S05]  /*6600*/  @P3 BRA `(.L_x_159) ;  /* 0x0000000000043947 */ /* 0x000fea0003800000 */
[----:B------:R0:W5:Y:S02]  /*6610*/  LDG.E.U8 R7, desc[UR18][R26.64+0x71] ;  /* 0x000071121a077981 */ /* 0x000164000c1e1100 */
.L_x_159:
[----:B------:R-:W-:Y:S05]  /*6620*/  BSYNC B1 ;  /* 0x0000000000017941 */ /* 0x000fea0003800000 */
.L_x_158:
[----:B-----5:R-:W-:Y:S01]  /*6630*/  LOP3.LUT R7, R7, 0xff, RZ, 0xc0, !PT ;  /* 0x000000ff07077812 */ /* 0x020fe200078ec0ff */
[----:B------:R-:W-:Y:S01]  /*6640*/  BSSY B1, `(.L_x_160) ;  /* 0x000000b000017945 */ /* 0x000fe20003800000 */
[----:B------:R-:W-:Y:S02]  /*6650*/  ISETP.LT.OR P4, PT, R29, 0x79, !P0 ;  /* 0x000000791d00780c */ /* 0x000fe40004781670 */
[----:B------:R-:W-:-:S05]  /*6660*/  F2FP.F16.E5M2.UNPACK_B R7, R7 ;  /* 0x00000007ff07723e */ /* 0x000fca00020004ff */
[----:B------:R-:W-:-:S05]  /*6670*/  HADD2.F32 R20, -RZ, R7.H0_H0 ;  /* 0x20000007ff147230 */ /* 0x000fca0000004100 */
[----:B------:R-:W-:-:S04]  /*6680*/  FMUL R7, R20, R9 ;  /* 0x0000000914077220 */ /* 0x000fc80000400000 */
[----:B------:R-:W-:-:S05]  /*6690*/  FFMA R7, R18, R8, R7 ;  /* 0x0000000812077223 */ /* 0x000fca0000000007 */
[----:B0-----:R-:W-:Y:S02]  /*66a0*/  F2FP.SATFINITE.E5M2.F32.PACK_AB_MERGE_C R19, RZ, R7, RZ ;  /* 0x00000007ff13723e */ /* 0x001fe400048060ff */
[----:B------:R-:W-:-:S03]  /*66b0*/  PRMT R7, RZ, 0x7610, R7 ;  /* 0x00007610ff077816 */ /* 0x000fc60000000007 */
[----:B------:R0:W-:Y:S01]  /*66c0*/  @!P3 STG.E.U8 desc[UR18][R10.64+0x71], R19 ;  /* 0x000071130a00b986 */ /* 0x0001e2000c101112 */
[----:B------:R-:W-:Y:S05]  /*66d0*/  @P4 BRA `(.L_x_161) ;  /* 0x0000000000044947 */ /* 0x000fea0003800000 */
[----:B------:R0:W5:Y:S02]  /*66e0*/  LDG.E.U8 R7, desc[UR18][R24.64+0x78] ;  /* 0x0000781218077981 */ /* 0x000164000c1e1100 */
.L_x_161:
[----:B------:R-:W-:Y:S05]  /*66f0*/  BSYNC B1 ;  /* 0x0000000000017941 */ /* 0x000fea0003800000 */
.L_x_160:
        /* <DEDUP_REMOVED lines=12> */
.L_x_163:
[----:B------:R-:W-:Y:S05]  /*67c0*/  BSYNC B1 ;  /* 0x0000000000017941 */ /* 0x000fea0003800000 */
.L_x_162:
        /* <DEDUP_REMOVED lines=12> */
.L_x_165:
[----:B------:R-:W-:Y:S05]  /*6890*/  BSYNC B1 ;  /* 0x0000000000017941 */ /* 0x000fea0003800000 */
.L_x_164:
[----:B-----5:R-:W-:Y:S01]  /*68a0*/  LOP3.LUT R7, R7, 0xff, RZ, 0xc0, !PT ;  /* 0x000000ff07077812 */ /* 0x020fe200078ec0ff */
[----:B------:R-:W-:Y:S01]  /*68b0*/  BSSY B1, `(.L_x_166) ;  /* 0x000000b000017945 */ /* 0x000fe20003800000 */
[----:B------:R-:W-:Y:S02]  /*68c0*/  ISETP.LT.OR P1, PT, R29, 0x7a, !P1 ;  /* 0x0000007a1d00780c */ /* 0x000fe40004f21670 */
[----:B------:R-:W-:-:S05]  /*68d0*/  F2FP.F16.E5M2.UNPACK_B R7, R7 ;  /* 0x00000007ff07723e */ /* 0x000fca00020004ff */
[----:B01----:R-:W-:Y:S01]  /*68e0*/  HADD2.F32 R12, -RZ, R7.H0_H0 ;  /* 0x20000007ff0c7230 */ /* 0x003fe20000004100 */
[----:B------:R-:W-:-:S04]  /*68f0*/  PRMT R7, RZ, 0x7610, R7 ;  /* 0x00007610ff077816 */ /* 0x000fc80000000007 */
[----:B------:R-:W-:-:S04]  /*6900*/  FMUL R12, R12, R9 ;  /* 0x000000090c0c7220 */ /* 0x000fc80000400000 */
[----:B------:R-:W-:-:S05]  /*6910*/  FFMA R12, R17, R8, R12 ;  /* 0x00000008110c7223 */ /* 0x000fca000000000c */
[----:B------:R-:W-:-:S05]  /*6920*/  F2FP.SATFINITE.E5M2.F32.PACK_AB_MERGE_C R13, RZ, R12, RZ ;  /* 0x0000000cff0d723e */ /* 0x000fca00048060ff */
[----:B------:R0:W-:Y:S01]  /*6930*/  @!P3 STG.E.U8 desc[UR18][R10.64+0x78], R13 ;  /* 0x0000780d0a00b986 */ /* 0x0001e2000c101112 */
[----:B------:R-:W-:Y:S05]  /*6940*/  @P1 BRA `(.L_x_167) ;  /* 0x0000000000041947 */ /* 0x000fea0003800000 */
[----:B------:R1:W5:Y:S02]  /*6950*/  LDG.E.U8 R7, desc[UR18][R26.64+0x79] ;  /* 0x000079121a077981 */ /* 0x000364000c1e1100 */
.L_x_167:
[----:B------:R-:W-:Y:S05]  /*6960*/  BSYNC B1 ;  /* 0x0000000000017941 */ /* 0x000fea0003800000 */
.L_x_166:
[----:B------:R-:W-:Y:S05]  /*6970*/  @P1 BRA `(.L_x_168) ;  /* 0x0000001000281947 */ /* 0x000fea0003800000 */
[----:B-----5:R-:W-:-:S04]  /*6980*/  LOP3.LUT R7, R7, 0xff, RZ, 0xc0, !PT ;  /* 0x000000ff07077812 */ /* 0x020fc800078ec0ff */
[----:B------:R-:W-:-:S05]  /*6990*/  F2FP.F16.E5M2.UNPACK_B R7, R7 ;  /* 0x00000007ff07723e */ /* 0x000fca00020004ff */
[----:B------:R-:W-:-:S05]  /*69a0*/  HADD2.F32 R12, -RZ, R7.H0_H0 ;  /* 0x20000007ff0c7230 */ /* 0x000fca0000004100 */
[----:B------:R-:W-:-:S04]  /*69b0*/  FMUL R7, R12, R9 ;  /* 0x000000090c077220 */ /* 0x000fc80000400000 */
[----:B------:R-:W-:-:S05]  /*69c0*/  FFMA R7, R16, R8, R7 ;  /* 0x0000000810077223 */ /* 0x000fca0000000007 */
[----:B------:R-:W-:-:S05]  /*69d0*/  F2FP.SATFINITE.E5M2.F32.PACK_AB_MERGE_C R7, RZ, R7, RZ ;  /* 0x00000007ff07723e */ /* 0x000fca00048060ff */
[----:B------:R0:W-:Y:S01]  /*69e0*/  STG.E.U8 desc[UR18][R10.64+0x79], R7 ;  /* 0x000079070a007986 */ /* 0x0001e2000c101112 */
[----:B------:R-:W-:Y:S05]  /*69f0*/  BRA `(.L_x_168) ;  /* 0x0000001000087947 */ /* 0x000fea0003800000 */
.L_x_39:
[----:B------:R-:W-:Y:S01]  /*6a00*/  ISETP.GE.AND P1, PT, R36, 0x1, PT ;  /* 0x000000012400780c */ /* 0x000fe20003f26270 */
[-C--:B--2---:R-:W-:Y:S01]  /*6a10*/  FMUL R143, R143, R8.reuse ;  /* 0x000000088f8f7220 */ /* 0x084fe20000400000 */
[-C--:B------:R-:W-:Y:S01]  /*6a20*/  FMUL R138, R138, R8.reuse ;  /* 0x000000088a8a7220 */ /* 0x080fe20000400000 */
[----:B------:R-:W-:Y:S01]  /*6a30*/  ISETP.GE.AND P0, PT, R36, 0x9, PT ;  /* 0x000000092400780c */ /* 0x000fe20003f06270 */
[-C--:B------:R-:W-:Y:S01]  /*6a40*/  FMUL R141, R141, R8.reuse ;  /* 0x000000088d8d7220 */ /* 0x080fe20000400000 */
[C---:B------:R-:W-:Y:S01]  /*6a50*/  ISETP.LT.OR P4, PT, R29.reuse, 0x1, !P1 ;  /* 0x000000011d00780c */ /* 0x040fe20004f81670 */
[-C--:B------:R-:W-:Y:S01]  /*6a60*/  FMUL R136, R136, R8.reuse ;  /* 0x0000000888887220 */ /* 0x080fe20000400000 */
[----:B------:R-:W-:Y:S01]  /*6a70*/  ISETP.LT.OR P5, PT, R29, 0x2, !P1 ;  /* 0x000000021d00780c */ /* 0x000fe20004fa1670 */
[-C--:B------:R-:W-:Y:S01]  /*6a80*/  FMUL R139, R139, R8.reuse ;  /* 0x000000088b8b7220 */ /* 0x080fe20000400000 */
[----:B------:R-:W-:Y:S01]  /*6a90*/  F2FP.SATFINITE.E5M2.F32.PACK_AB_MERGE_C R143, RZ, R143, RZ ;  /* 0x0000008fff8f723e */ /* 0x000fe200048060ff */
[----:B------:R-:W-:Y:S01]  /*6aa0*/  FMUL R134, R134, R8 ;  /* 0x0000000886867220 */ /* 0x000fe20000400000 */
[----:B------:R-:W-:Y:S01]  /*6ab0*/  F2FP.SATFINITE.E5M2.F32.PACK_AB_MERGE_C R7, RZ, R138, RZ ;  /* 0x0000008aff07723e */ /* 0x000fe200048060ff */
[-C--:B------:R-:W-:Y:S01]  /*6ac0*/  FMUL R137, R137, R8.reuse ;  /* 0x0000000889897220 */ /* 0x080fe20000400000 */
[C---:B------:R-:W-:Y:S01]  /*6ad0*/  ISETP.LT.OR P3, PT, R29.reuse, 0x1, !P0 ;  /* 0x000000011d00780c */ /* 0x040fe20004761670 */
[-C--:B------:R-:W-:Y:S01]  /*6ae0*/  FMUL R132, R132, R8.reuse ;  /* 0x0000000884847220 */ /* 0x080fe20000400000 */
[----:B------:R-:W-:Y:S01]  /*6af0*/  ISETP.LT.OR P6, PT, R29, 0xa, !P1 ;  /* 0x0000000a1d00780c */ /* 0x000fe20004fc1670 */
[-C--:B------:R-:W-:Y:S01]  /*6b00*/  FMUL R135, R135, R8.reuse ;  /* 0x0000000887877220 */ /* 0x080fe20000400000 */
[----:B------:R-:W-:Y:S01]  /*6b10*/  F2FP.SATFINITE.E5M2.F32.PACK_AB_MERGE_C R141, RZ, R141, RZ ;  /* 0x0000008dff8d723e */ /* 0x000fe200048060ff */
[----:B------:R-:W-:Y:S01]  /*6b20*/  @!P4 STG.E.U8 desc[UR18][R12.64], R143 ;  /* 0x0000008f0c00c986 */ /* 0x000fe2000c101112 */
[C---:B------:R-:W-:Y:S01]  /*6b30*/  ISETP.LT.OR P4, PT, R29.reuse, 0x2, !P0 ;  /* 0x000000021d00780c */ /* 0x040fe20004781670 */
[----:B------:R-:W-:Y:S01]  /*6b40*/  FMUL R130, R130, R8 ;  /* 0x0000000882827220 */ /* 0x000fe20000400000 */
[----:B------:R-:W-:Y:S01]  /*6b50*/  F2FP.SATFINITE.E5M2.F32.PACK_AB_MERGE_C R25, RZ, R136, RZ ;  /* 0x00000088ff19723e */ /* 0x000fe200048060ff */
[----:B------:R0:W-:Y:S01]  /*6b60*/  @!P5 STG.E.U8 desc[UR18][R12.64+0x1], R7 ;  /* 0x000001070c00d986 */ /* 0x0001e2000c101112 */
[----:B------:R-:W-:Y:S01]  /*6b70*/  ISETP.LT.OR P5, PT, R29, 0x9, !P1 ;  /* 0x000000091d00780c */ /* 0x000fe20004fa1670 */
[-C--:B------:R-:W-:Y:S01]  /*6b80*/  FMUL R133, R133, R8.reuse ;  /* 0x0000000885857220 */ /* 0x080fe20000400000 */
[----:B------:R-:W-:Y:S01]  /*6b90*/  F2FP.SATFINITE.E5M2.F32.PACK_AB_MERGE_C R139, RZ, R139, RZ ;  /* 0x0000008bff8b723e */ /* 0x000fe200048060ff */
[----:B------:R-:W-:Y:S01]  /*6ba0*/  @!P3 STG.E.U8 desc[UR18][R10.64], R141 ;  /* 0x0000008d0a00b986 */ /* 0x000fe2000c101112 */
[----:B------:R-:W-:Y:S01]  /*6bb0*/  ISETP.LT.OR P3, PT, R29, 0x9, !P0 ;  /* 0x000000091d00780c */ /* 0x000fe20004761670 */
[-C--:B------:R-:W-:Y:S01]  /*6bc0*/  FMUL R128, R128, R8.reuse ;  /* 0x0000000880807220 */ /* 0x080fe20000400000 */
[----:B------:R-:W-:Y:S01]  /*6bd0*/  F2FP.SATFINITE.E5M2.F32.PACK_AB_MERGE_C R137, RZ, R137, RZ ;  /* 0x00000089ff89723e */ /* 0x000fe200048060ff */
[-C--:B------:R-:W-:Y:S01]  /*6be0*/  FMUL R131, R131, R8.reuse ;  /* 0x0000000883837220 */ /* 0x080fe20000400000 */
[----:B------:R-:W-:Y:S01]  /*6bf0*/  F2FP.SATFINITE.E5M2.F32.PACK_AB_MERGE_C R135, RZ, R135, RZ ;  /* 0x00000087ff87723e */ /* 0x000fe200048060ff */
[----:B------:R1:W-:Y:S01]  /*6c00*/  @!P4 STG.E.U8 desc[UR18][R10.64+0x1], R25 ;  /* 0x000001190a00c986 */ /* 0x0003e2000c101112 */
[C---:B------:R-:W-:Y:S01]  /*6c10*/  ISETP.LT.OR P4, PT, R29.reuse, 0xa, !P0 ;  /* 0x0000000a1d00780c */ /* 0x040fe20004781670 */
[----:B------:R-:W-:Y:S01]  /*6c20*/  FMUL R126, R126, R8 ;  /* 0x000000087e7e7220 */ /* 0x000fe20000400000 */
[----:B0-----:R-:W-:Y:S01]  /*6c30*/  F2FP.SATFINITE.E5M2.F32.PACK_AB_MERGE_C R7, RZ, R134, RZ ;  /* 0x00000086ff07723e */ /* 0x001fe200048060ff */
[----:B------:R-:W-:Y:S01]  /*6c40*/  @!P5 STG.E.U8 desc[UR18][R12.64+0x8], R139 ;  /* 0x0000088b0c00d986 */ /* 0x000fe2000c101112 */
[----:B------:R-:W-:Y:S01]  /*6c50*/  ISETP.LT.OR P5, PT, R29, 0x11, !P1 ;  /* 0x000000111d00780c */ /* 0x000fe20004fa1670 */
[-C--:B------:R-:W-:Y:S01]  /*6c60*/  FMUL R129, R129, R8.reuse ;  /* 0x0000000881817220 */ /* 0x080fe20000400000 */
[----:B------:R-:W-:Y:S01]  /*6c70*/  F2FP.SATFINITE.E5M2.F32.PACK_AB_MERGE_C R133, RZ, R133, RZ ;  /* 0x00000085ff85723e */ /* 0x000fe200048060ff */
[----:B------:R0:W-:Y:S01]  /*6c80*/  @!P6 STG.E.U8 desc[UR18][R12.64+0x9], R7 ;  /* 0x000009070c00e986 */ /* 0x0001e2000c101112 */
[----:B------:R-:W-:Y:S01]  /*6c90*/  ISETP.LT.OR P6, PT, R29, 0x12, !P1 ;  /* 0x000000121d00780c */ /* 0x000fe20004fc1670 */
[----:B------:R-:W-:Y:S01]  /*6ca0*/  FMUL R124, R124, R8 ;  /* 0x000000087c7c7220 */ /* 0x000fe20000400000 */
[----:B------:R-:W-:Y:S01]  /*6cb0*/  F2FP.SATFINITE.E5M2.F32.PACK_AB_MERGE_C R131, RZ, R131, RZ ;  /* 0x00000083ff83723e */ /* 0x000fe200048060ff */
[----:B------:R-:W-:Y:S01]  /*6cc0*/  @!P3 STG.E.U8 desc[UR18][R10.64+0x8], R137 ;  /* 0x000008890a00b986 */ /* 0x000fe2000c101112 */
[----:B-1----:R-:W-:Y:S01]  /*6cd0*/  F2FP.SATFINITE.E5M2.F32.PACK_AB_MERGE_C R25, RZ, R132, RZ ;  /* 0x00000084ff19723e */ /* 0x002fe200048060ff */
[-C--:B------:R-:W-:Y:S01]  /*6ce0*/  FMUL R127, R127, R8.reuse ;  /* 0x000000087f7f7220 */ /* 0x080fe20000400000 */
[C---:B------:R-:W-:Y:S01]  /*6cf0*/  ISETP.LT.OR P3, PT, R29.reuse, 0x11, !P0 ;  /* 0x000000111d00780c */ /* 0x040fe20004761670 */
[-C--:B------:R-:W-:Y:S01]  /*6d00*/  FMUL R122, R122, R8.reuse ;  /* 0x000000087a7a7220 */ /* 0x080fe20000400000 */
[----:B------:R-:W-:Y:S01]  /*6d10*/  F2FP.SATFINITE.E5M2.F32.PACK_AB_MERGE_C R129, RZ, R129, RZ ;  /* 0x00000081ff81723e */ /* 0x000fe200048060ff */
[----:B------:R1:W-:Y:S01]  /*6d20*/  @!P4 STG.E.U8 desc[UR18][R10.64+0x9], R25 ;  /* 0x000009190a00c986 */ /* 0x0003e2000c101112 */
[----:B------:R-:W-:Y:S01]  /*6d30*/  ISETP.LT.OR P4, PT, R29, 0x12, !P0 ;  /* 0x000000121d00780c */ /* 0x000fe20004781670 */
[----:B------:R-:W-:Y:S01]  /*6d40*/  FMUL R125, R125, R8 ;  /* 0x000000087d7d7220 */ /* 0x000fe20000400000 */
[----:B0-----:R-:W-:Y:S01]  /*6d50*/  F2FP.SATFINITE.E5M2.F32.PACK_AB_MERGE_C R7, RZ, R130, RZ ;  /* 0x00000082ff07723e */ /* 0x001fe200048060ff */
[----:B------:R-:W-:Y:S01]  /*6d60*/  @!P5 STG.E.U8 desc[UR18][R12.64+0x10], R135 ;  /* 0x000010870c00d986 */ /* 0x000fe2000c101112 */
[C---:B------:R-:W-:Y:S01]  /*6d70*/  ISETP.LT.OR P5, PT, R29.reuse, 0x19, !P1 ;  /* 0x000000191d00780c */ /* 0x040fe20004fa1670 */
[-C--:B------:R-:W-:Y:S01]  /*6d80*/  FMUL R120, R120, R8.reuse ;  /* 0x0000000878787220 */ /* 0x080fe20000400000 */
[----:B------:R-:W-:Y:S01]  /*6d90*/  F2FP.SATFINITE.E5M2.F32.PACK_AB_MERGE_C R127, RZ, R127, RZ ;  /* 0x0000007fff7f723e */ /* 0x000fe200048060ff */
[----:B------:R0:W-:Y:S01]  /*6da0*/  @!P6 STG.E.U8 desc[UR18][R12.64+0x11], R7 ;  /* 0x000011070c00e986 */ /* 0x0001e2000c101112 */
[----:B------:R-:W-:Y:S01]  /*6db0*/  ISETP.LT.OR P6, PT, R29, 0x1a, !P1 ;  /* 0x0000001a1d00780c */ /* 0x000fe20004fc1670 */
[-C--:B------:R-:W-:Y:S01]  /*6dc0*/  FMUL R123, R123, R8.reuse ;  /* 0x000000087b7b7220 */ /* 0x080fe20000400000 */
[----:B------:R-:W-:Y:S01]  /*6dd0*/  FMUL R118, R118, R8 ;  /* 0x0000000876767220 */ /* 0x000fe20000400000 */
[----:B-1----:R-:W-:Y:S01]  /*6de0*/  F2FP.SATFINITE.E5M2.F32.PACK_AB_MERGE_C R25, RZ, R128, RZ ;  /* 0x00000080ff19723e */ /* 0x002fe200048060ff */
[----:B------:R-:W-:Y:S01]  /*6df0*/  @!P3 STG.E.U8 desc[UR18][R10.64+0x10], R133 ;  /* 0x000010850a00b986 */ /* 0x000fe2000c101112 */
[----:B------:R-:W-:Y:S01]  /*6e00*/  ISETP.LT.OR P3, PT, R29, 0x19, !P0 ;  /* 0x000000191d00780c */ /* 0x000fe20004761670 */
        /* <DEDUP_REMOVED lines=35> */
[----:B------:R-:W-:Y:S01]  /*7040*/  ISETP.LT.OR P3, PT, R29, 0x29, !P0 ;  /* 0x000000291d00780c */ /* 0x000fe20004761670 */
[-C--:B------:R-:W-:Y:S01]  /*7050*/  FMUL R111, R111, R8.reuse ;  /* 0x000000086f6f7220 */ /* 0x080fe20000400000 */
[-C--:B------:R-:W-:Y:S01]  /*7060*/  FMUL R106, R106, R8.reuse ;  /* 0x000000086a6a7220 */ /* 0x080fe20000400000 */
        /* <DEDUP_REMOVED lines=104> */
[----:B------:R-:W-:-:S02]  /*76f0*/  ISETP.LT.OR P3, PT, R29, 0x59, !P0 ;  /* 0x000000591d00780c */ /* 0x000fc40004761670 */
[----:B------:R-:W-:Y:S01]  /*7700*/  F2FP.SATFINITE.E5M2.F32.PACK_AB_MERGE_C R21, RZ, R21, RZ ;  /* 0x00000015ff15723e */ /* 0x000fe200048060ff */
[----:B------:R1:W-:Y:S01]  /*7710*/  @!P4 STG.E.U8 desc[UR18][R10.64+0x51], R25 ;  /* 0x000051190a00c986 */ /* 0x0003e2000c101112 */
[C---:B------:R-:W-:Y:S02]  /*7720*/  ISETP.LT.OR P4, PT, R29.reuse, 0x5a, !P0 ;  /* 0x0000005a1d00780c */ /* 0x040fe40004781670 */
[----:B0-----:R-:W-:Y:S01]  /*7730*/  F2FP.SATFINITE.E5M2.F32.PACK_AB_MERGE_C R7, RZ, R94, RZ ;  /* 0x0000005eff07723e */ /* 0x001fe200048060ff */
[----:B------:R-:W-:Y:S01]  /*7740*/  @!P5 STG.E.U8 desc[UR18][R12.64+0x58], R99 ;  /* 0x000058630c00d986 */ /* 0x000fe2000c101112 */
[C---:B------:R-:W-:Y:S02]  /*7750*/  ISETP.LT.OR P5, PT, R29.reuse, 0x61, !P1 ;  /* 0x000000611d00780c */ /* 0x040fe40004fa1670 */
[----:B------:R-:W-:Y:S01]  /*7760*/  F2FP.SATFINITE.E5M2.F32.PACK_AB_MERGE_C R15, RZ, R15, RZ ;  /* 0x0000000fff0f723e */ /* 0x000fe200048060ff */
[----:B------:R0:W-:Y:S01]  /*7770*/  @!P6 STG.E.U8 desc[UR18][R12.64+0x59], R7 ;  /* 0x000059070c00e986 */ /* 0x0001e2000c101112 */
[----:B------:R-:W-:-:S02]  /*7780*/  ISETP.LT.OR P6, PT, R29, 0x62, !P1 ;  /* 0x000000621d00780c */ /* 0x000fc40004fc1670 */
[----:B------:R-:W-:Y:S01]  /*7790*/  F2FP.SATFINITE.E5M2.F32.PACK_AB_MERGE_C R17, RZ, R17, RZ ;  /* 0x00000011ff11723e */ /* 0x000fe200048060ff */
[----:B------:R-:W-:Y:S01]  /*77a0*/  @!P3 STG.E.U8 desc[UR18][R10.64+0x58], R97 ;  /* 0x000058610a00b986 */ /* 0x000fe2000c101112 */
[----:B-1----:R-:W-:Y:S02]  /*77b0*/  F2FP.SATFINITE.E5M2.F32.PACK_AB_MERGE_C R25, RZ, R92, RZ ;  /* 0x0000005cff19723e */ /* 0x002fe400048060ff */
[----:B------:R-:W-:-:S03]  /*77c0*/  ISETP.LT.OR P3, PT, R29, 0x61, !P0 ;  /* 0x000000611d00780c */ /* 0x000fc60004761670 */
[----:B------:R1:W-:Y:S01]  /*77d0*/  @!P4 STG.E.U8 desc[UR18][R10.64+0x59], R25 ;  /* 0x000059190a00c986 */ /* 0x0003e2000c101112 */
[C---:B------:R-:W-:Y:S02]  /*77e0*/  ISETP.LT.OR P4, PT, R29.reuse, 0x62, !P0 ;  /* 0x000000621d00780c */ /* 0x040fe40004781670 */
[----:B0-----:R-:W-:Y:S01]  /*77f0*/  F2FP.SATFINITE.E5M2.F32.PACK_AB_MERGE_C R7, RZ, R90, RZ ;  /* 0x0000005aff07723e */ /* 0x001fe200048060ff */
[----:B------:R-:W-:Y:S01]  /*7800*/  @!P5 STG.E.U8 desc[UR18][R12.64+0x60], R93 ;  /* 0x0000605d0c00d986 */ /* 0x000fe2000c101112 */
[----:B------:R-:W-:-:S03]  /*7810*/  ISETP.LT.OR P5, PT, R29, 0x69, !P1 ;  /* 0x000000691d00780c */ /* 0x000fc60004fa1670 */
[----:B------:R0:W-:Y:S01]  /*7820*/  @!P6 STG.E.U8 desc[UR18][R12.64+0x61], R7 ;  /* 0x000061070c00e986 */ /* 0x0001e2000c101112 */
[C---:B------:R-:W-:Y:S02]  /*7830*/  ISETP.LT.OR P6, PT, R29.reuse, 0x6a, !P1 ;  /* 0x0000006a1d00780c */ /* 0x040fe40004fc1670 */
[----:B-1----:R-:W-:Y:S01]  /*7840*/  F2FP.SATFINITE.E5M2.F32.PACK_AB_MERGE_C R25, RZ, R88, RZ ;  /* 0x00000058ff19723e */ /* 0x002fe200048060ff */
[----:B------:R-:W-:Y:S01]  /*7850*/  @!P3 STG.E.U8 desc[UR18][R10.64+0x60], R95 ;  /* 0x0000605f0a00b986 */ /* 0x000fe2000c101112 */
        /* <DEDUP_REMOVED lines=11> */
[----:B------:R-:W-:Y:S01]  /*7910*/  @!P4 STG.E.U8 desc[UR18][R10.64+0x69], R25 ;  /* 0x000069190a00c986 */ /* 0x000fe2000c101112 */
[C---:B------:R-:W-:Y:S02]  /*7920*/  ISETP.LT.OR P4, PT, R29.reuse, 0x79, !P1 ;  /* 0x000000791d00780c */ /* 0x040fe40004f81670 */
[C---:B------:R-:W-:Y:S01]  /*7930*/  ISETP.LT.OR P1, PT, R29.reuse, 0x7a, !P1 ;  /* 0x0000007a1d00780c */ /* 0x040fe20004f21670 */
[----:B------:R1:W-:Y:S01]  /*7940*/  @!P5 STG.E.U8 desc[UR18][R12.64+0x70], R23 ;  /* 0x000070170c00d986 */ /* 0x0003e2000c101112 */
[C---:B------:R-:W-:Y:S02]  /*7950*/  ISETP.LT.OR P5, PT, R29.reuse, 0x72, !P0 ;  /* 0x000000721d00780c */ /* 0x040fe400047a1670 */
[----:B0-----:R-:W-:Y:S01]  /*7960*/  F2FP.SATFINITE.E5M2.F32.PACK_AB_MERGE_C R7, RZ, R18, RZ ;  /* 0x00000012ff07723e */ /* 0x001fe200048060ff */
[----:B------:R0:W-:Y:S01]  /*7970*/  @!P6 STG.E.U8 desc[UR18][R12.64+0x71], R19 ;  /* 0x000071130c00e986 */ /* 0x0001e2000c101112 */
[C---:B------:R-:W-:Y:S02]  /*7980*/  ISETP.LT.OR P6, PT, R29.reuse, 0x79, !P0 ;  /* 0x000000791d00780c */ /* 0x040fe400047c1670 */
[----:B------:R-:W-:Y:S01]  /*7990*/  ISETP.LT.OR P0, PT, R29, 0x7a, !P0 ;  /* 0x0000007a1d00780c */ /* 0x000fe20004701670 */
[----:B------:R2:W-:Y:S01]  /*79a0*/  @!P3 STG.E.U8 desc[UR18][R10.64+0x70], R21 ;  /* 0x000070150a00b986 */ /* 0x0005e2000c101112 */
[----:B-1----:R-:W-:-:S05]  /*79b0*/  F2FP.SATFINITE.E5M2.F32.PACK_AB_MERGE_C R23, RZ, R16, RZ ;  /* 0x00000010ff17723e */ /* 0x002fca00048060ff */
[----:B------:R2:W-:Y:S01]  /*79c0*/  @!P5 STG.E.U8 desc[UR18][R10.64+0x71], R7 ;  /* 0x000071070a00d986 */ /* 0x0005e2000c101112 */
[----:B0-----:R-:W-:-:S03]  /*79d0*/  F2FP.SATFINITE.E5M2.F32.PACK_AB_MERGE_C R19, RZ, R14, RZ ;  /* 0x0000000eff13723e */ /* 0x001fc600048060ff */
[----:B------:R2:W-:Y:S04]  /*79e0*/  @!P4 STG.E.U8 desc[UR18][R12.64+0x78], R15 ;  /* 0x0000780f0c00c986 */ /* 0x0005e8000c101112 */
[----:B------:R2:W-:Y:S04]  /*79f0*/  @!P1 STG.E.U8 desc[UR18][R12.64+0x79], R19 ;  /* 0x000079130c009986 */ /* 0x0005e8000c101112 */
[----:B------:R2:W-:Y:S04]  /*7a00*/  @!P6 STG.E.U8 desc[UR18][R10.64+0x78], R17 ;  /* 0x000078110a00e986 */ /* 0x0005e8000c101112 */
[----:B------:R2:W-:Y:S02]  /*7a10*/  @!P0 STG.E.U8 desc[UR18][R10.64+0x79], R23 ;  /* 0x000079170a008986 */ /* 0x0005e4000c101112 */
.L_x_168:
[----:B------:R-:W-:Y:S05]  /*7a20*/  BSYNC B0 ;  /* 0x0000000000007941 */ /* 0x000fea0003800000 */
.L_x_38:
[----:B------:R-:W-:Y:S01]  /*7a30*/  ULDC UR6, c[0x0][0xc] ;  /* 0x0000030000067ab9 */ /* 0x000fe20000000800 */
[----:B------:R-:W-:Y:S01]  /*7a40*/  ULDC UR7, c[0x0][0x10] ;  /* 0x0000040000077ab9 */ /* 0x000fe20000000800 */
[----:B0-2--5:R-:W0:Y:S01]  /*7a50*/  LDC R7, c[0x0][0x14] ;  /* 0x00000500ff077b82 */ /* 0x025e220000000800 */
[----:B------:R-:W-:Y:S01]  /*7a60*/  UIMAD.WIDE.U32 UR6, UR6, UR7, URZ ;  /* 0x00000007060672a5 */ /* 0x000fe2000f8e003f */
[----:B----4-:R-:W-:Y:S01]  /*7a70*/  PRMT R10, RZ, 0x7610, R10 ;  /* 0x00007610ff0a7816 */ /* 0x010fe2000000000a */
[----:B------:R-:W-:-:S04]  /*7a80*/  IMAD.MOV.U32 R11, RZ, RZ, -0x1 ;  /* 0xffffffffff0b7424 */ /* 0x000fc800078e00ff */
[----:B0-----:R-:W-:-:S04]  /*7a90*/  IMAD.WIDE.U32 R2, R7, UR6, R2 ;  /* 0x0000000607027c25 */ /* 0x001fc8000f8e0002 */
[----:B------:R-:W-:Y:S01]  /*7aa0*/  IMAD R7, R7, UR7, RZ ;  /* 0x0000000707077c24 */ /* 0x000fe2000f8e02ff */
[----:B------:R-:W-:Y:S02]  /*7ab0*/  ULDC.64 UR6, c[0x0][0x650] ;  /* 0x0001940000067ab9 */ /* 0x000fe40000000a00 */
[----:B------:R-:W-:Y:S01]  /*7ac0*/  ISETP.GE.U32.AND P0, PT, R2, UR6, PT ;  /* 0x0000000602007c0c */ /* 0x000fe2000bf06070 */
[----:B------:R-:W-:Y:S02]  /*7ad0*/  IMAD.IADD R3, R3, 0x1, R7 ;  /* 0x0000000103037824 */ /* 0x000fe400078e0207 */
[----:B------:R-:W-:-:S03]  /*7ae0*/  IMAD.MOV.U32 R7, RZ, RZ, -0x1 ;  /* 0xffffffffff077424 */ /* 0x000fc600078e00ff */
[----:B------:R-:W-:-:S13]  /*7af0*/  ISETP.GE.U32.AND.EX P0, PT, R3, UR7, PT, P0 ;  /* 0x0000000703007c0c */ /* 0x000fda000bf06100 */
[----:B------:R-:W-:Y:S05]  /*7b00*/  @P0 BRA `(.L_x_169) ;  /* 0x0000000400600947 */ /* 0x000fea0003800000 */
[----:B------:R-:W0:Y:S01]  /*7b10*/  S2R R22, SR_CTAID.X ;  /* 0x0000000000167919 */ /* 0x000e220000002500 */
[----:B------:R-:W2:Y:S01]  /*7b20*/  LDC.64 R16, c[0x0][0x628] ;  /* 0x00018a00ff107b82 */ /* 0x000ea20000000a00 */
[----:B------:R-:W-:Y:S01]  /*7b30*/  ULDC UR6, c[0x0][0x150] ;  /* 0x0000540000067ab9 */ /* 0x000fe20000000800 */
[----:B------:R-:W-:Y:S01]  /*7b40*/  IMAD.MOV.U32 R14, RZ, RZ, R2 ;  /* 0x000000ffff0e7224 */ /* 0x000fe200078e0002 */
[----:B------:R-:W4:Y:S01]  /*7b50*/  S2R R24, SR_CTAID.Y ;  /* 0x0000000000187919 */ /* 0x000f220000002600 */
[----:B------:R-:W-:-:S04]  /*7b60*/  IMAD.MOV.U32 R15, RZ, RZ, R3 ;  /* 0x000000ffff0f7224 */ /* 0x000fc800078e0003 */
[----:B------:R-:W1:Y:S08]  /*7b70*/  LDC R25, c[0x0][0x144] ;  /* 0x00005100ff197b82 */ /* 0x000e700000000800 */
[----:B------:R-:W1:Y:S08]  /*7b80*/  LDC R18, c[0x0][0x630] ;  /* 0x00018c00ff127b82 */ /* 0x000e700000000800 */
[----:B------:R-:W1:Y:S01]  /*7b90*/  LDC.64 R20, c[0x0][0x620] ;  /* 0x00018800ff147b82 */ /* 0x000e620000000a00 */
[----:B--2---:R-:W-:-:S04]  /*7ba0*/  ISETP.NE.U32.AND P0, PT, R16, RZ, PT ;  /* 0x000000ff1000720c */ /* 0x004fc80003f05070 */
[----:B------:R-:W-:Y:S02]  /*7bb0*/  ISETP.NE.AND.EX P0, PT, R17, RZ, PT, P0 ;  /* 0x000000ff1100720c */ /* 0x000fe40003f05300 */
[----:B0-----:R-:W-:-:S05]  /*7bc0*/  I2FP.F32.U32 R7, R22 ;  /* 0x0000001600077245 */ /* 0x001fca0000201000 */
[----:B------:R-:W-:-:S04]  /*7bd0*/  FMUL R7, R7, UR6 ;  /* 0x0000000607077c20 */ /* 0x000fc80008400000 */
[----:B------:R0:W2:Y:S02]  /*7be0*/  F2I.U32.TRUNC.NTZ R23, R7 ;  /* 0x0000000700177305 */ /* 0x0000a4000020f000 */
[----:B----4-:R-:W-:Y:S05]  /*7bf0*/  @!P0 BRA `(.L_x_170) ;  /* 0x0000000000288947 */ /* 0x010fea0003800000 */
[----:B0-----:R-:W0:Y:S02]  /*7c00*/  LDC R7, c[0x0][0x634] ;  /* 0x00018d00ff077b82 */ /* 0x001e240000000800 */
        /* <DEDUP_REMOVED lines=9> */
.L_x_170:
[-CC-:B-1----:R-:W-:Y:S01]  /*7ca0*/  SHF.R.U64 R19, R14, R18.reuse, R15.reuse ;  /* 0x000000120e137219 */ /* 0x182fe2000000120f */
[----:B------:R-:W1:Y:S01]  /*7cb0*/  LDC.64 R30, c[0x0][0x640] ;  /* 0x00019000ff1e7b82 */ /* 0x000e620000000a00 */
[----:B0-----:R-:W-:Y:S01]  /*7cc0*/  SHF.R.U32.HI R7, RZ, R18, R15 ;  /* 0x00000012ff077219 */ /* 0x001fe2000001160f */
[----:B--2---:R-:W-:Y:S01]  /*7cd0*/  IMAD.MOV R23, RZ, RZ, -R23 ;  /* 0x000000ffff177224 */ /* 0x004fe200078e0a17 */
[----:B------:R-:W-:Y:S01]  /*7ce0*/  IADD3 R13, P0, RZ, -R19, RZ ;  /* 0x80000013ff0d7210 */ /* 0x000fe20007f1e0ff */
[----:B------:R-:W-:Y:S02]  /*7cf0*/  ULDC UR6, c[0x0][0x154] ;  /* 0x0000550000067ab9 */ /* 0x000fe40000000800 */
[----:B------:R-:W-:Y:S02]  /*7d00*/  IMAD R25, R25, R23, R22 ;  /* 0x0000001719197224 */ /* 0x000fe400078e0216 */
[----:B------:R-:W0:Y:S01]  /*7d10*/  LDC R14, c[0x0][0x618] ;  /* 0x00018600ff0e7b82 */ /* 0x000e220000000800 */
[----:B------:R-:W-:-:S02]  /*7d20*/  IMAD.X R7, RZ, RZ, ~R7, P0 ;  /* 0x000000ffff077224 */ /* 0x000fc400000e0e07 */
[----:B------:R-:W-:-:S04]  /*7d30*/  IMAD.WIDE.U32 R10, R13, R20, R2 ;  /* 0x000000140d0a7225 */ /* 0x000fc800078e0002 */
[----:B------:R-:W-:Y:S01]  /*7d40*/  IMAD R12, R7, R20, RZ ;  /* 0x00000014070c7224 */ /* 0x000fe200078e02ff */
[----:B---3--:R-:W2:Y:S03]  /*7d50*/  LDC R26, c[0x0][0x608] ;  /* 0x00018200ff1a7b82 */ /* 0x008ea60000000800 */
[----:B------:R-:W-:Y:S02]  /*7d60*/  IMAD R7, R13, R21, R12 ;  /* 0x000000150d077224 */ /* 0x000fe400078e020c */
[----:B------:R-:W-:Y:S02]  /*7d70*/  IMAD.MOV.U32 R13, RZ, RZ, 0x1 ;  /* 0x00000001ff0d7424 */ /* 0x000fe400078e00ff */
[----:B------:R-:W-:Y:S01]  /*7d80*/  IMAD.IADD R7, R11, 0x1, R7 ;  /* 0x000000010b077824 */ /* 0x000fe200078e0207 */
[----:B------:R-:W3:Y:S01]  /*7d90*/  LDC R28, c[0x0][0x658] ;  /* 0x00019600ff1c7b82 */ /* 0x000ee20000000800 */
[----:B------:R-:W-:-:S02]  /*7da0*/  I2FP.F32.U32 R11, R24 ;  /* 0x00000018000b7245 */ /* 0x000fc40000201000 */
[----:B-1----:R-:W-:-:S03]  /*7db0*/  ISETP.NE.U32.AND P0, PT, R30, RZ, PT ;  /* 0x000000ff1e00720c */ /* 0x002fc60003f05070 */
[----:B------:R-:W-:Y:S01]  /*7dc0*/  FMUL R12, R11, UR6 ;  /* 0x000000060b0c7c20 */ /* 0x000fe20008400000 */
[----:B------:R-:W-:Y:S01]  /*7dd0*/  ISETP.NE.AND.EX P0, PT, R31, RZ, PT, P0 ;  /* 0x000000ff1f00720c */ /* 0x000fe20003f05300 */
[----:B------:R-:W1:Y:S01]  /*7de0*/  LDC R23, c[0x0][0x148] ;  /* 0x00005200ff177b82 */ /* 0x000e620000000800 */
[-CC-:B0-----:R-:W-:Y:S01]  /*7df0*/  SHF.R.U64 R18, R10, R14.reuse, R7.reuse ;  /* 0x0000000e0a127219 */ /* 0x181fe20000001207 */
[----:B------:R0:W4:Y:S01]  /*7e00*/  F2I.U32.TRUNC.NTZ R20, R12 ;  /* 0x0000000c00147305 */ /* 0x000122000020f000 */
[----:B------:R-:W-:Y:S01]  /*7e10*/  SHF.R.U32.HI R7, RZ, R14, R7 ;  /* 0x0000000eff077219 */ /* 0x000fe20000011607 */
[----:B------:R-:W-:-:S04]  /*7e20*/  IMAD.MOV.U32 R11, RZ, RZ, -0x1 ;  /* 0xffffffffff0b7424 */ /* 0x000fc800078e00ff */
[----:B------:R-:W0:Y:S01]  /*7e30*/  LDC R22, c[0x0][0x600] ;  /* 0x00018000ff167b82 */ /* 0x000e220000000800 */
[-CC-:B--2---:R-:W-:Y:S02]  /*7e40*/  SHF.R.U64 R16, R18, R26.reuse, R7.reuse ;  /* 0x0000001a12107219 */ /* 0x184fe40000001207 */
[----:B------:R-:W-:-:S05]  /*7e50*/  SHF.R.U32.HI R7, RZ, R26, R7 ;  /* 0x0000001aff077219 */ /* 0x000fca0000011607 */
[----:B------:R-:W2:Y:S01]  /*7e60*/  LDC R29, c[0x0][0x648] ;  /* 0x00019200ff1d7b82 */ /* 0x000ea20000000800 */
[-C--:B---3--:R-:W-:Y:S02]  /*7e70*/  SHF.L.U32 R10, R11, R28.reuse, RZ ;  /* 0x0000001c0b0a7219 */ /* 0x088fe400000006ff */
[--C-:B------:R-:W-:Y:S02]  /*7e80*/  SHF.R.U64 R21, R16, R28, R7.reuse ;  /* 0x0000001c10157219 */ /* 0x100fe40000001207 */
[----:B------:R-:W-:Y:S02]  /*7e90*/  LOP3.LUT R27, RZ, R10, RZ, 0x33, !PT ;  /* 0x0000000aff1b7212 */ /* 0x000fe400078e33ff */
[-C--:B------:R-:W-:Y:S01]  /*7ea0*/  SHF.R.U32.HI R11, RZ, R28.reuse, R7 ;  /* 0x0000001cff0b7219 */ /* 0x080fe20000011607 */
[----:B------:R-:W3:Y:S01]  /*7eb0*/  LDC R32, c[0x0][0x638] ;  /* 0x00018e00ff207b82 */ /* 0x000ee20000000800 */
[----:B------:R-:W-:Y:S01]  /*7ec0*/  SHF.L.U32 R26, R13, R28, RZ ;  /* 0x0000001c0d1a7219 */ /* 0x000fe200000006ff */
[----:B------:R-:W-:-:S06]  /*7ed0*/  IMAD.MOV.U32 R10, RZ, RZ, R21 ;  /* 0x000000ffff0a7224 */ /* 0x000fcc00078e0015 */
[----:B------:R-:W0:Y:S01]  /*7ee0*/  LDC R33, c[0x0][0x610] ;  /* 0x00018400ff217b82 */ /* 0x000e220000000800 */
[----:B----4-:R-:W-:Y:S05]  /*7ef0*/  @!P0 BRA `(.L_x_171) ;  /* 0x0000000000288947 */ /* 0x010fea0003800000 */
[----:B------:R-:W4:Y:S02]  /*7f00*/  LDC R10, c[0x0][0x64c] ;  /* 0x00019300ff0a7b82 */ /* 0x000f240000000800 */
[----:B----4-:R-:W-:-:S05]  /*7f10*/  IADD3 R7, P0, R21, R10, RZ ;  /* 0x0000000a15077210 */ /* 0x010fca0007f1e0ff */
[----:B------:R-:W-:-:S04]  /*7f20*/  IMAD.X R17, RZ, RZ, R11, P0 ;  /* 0x000000ffff117224 */ /* 0x000fc800000e060b */
[----:B------:R-:W-:-:S04]  /*7f30*/  IMAD.WIDE.U32 R10, R17, R30, RZ ;  /* 0x0000001e110a7225 */ /* 0x000fc800078e00ff */
[----:B0-----:R-:W-:-:S04]  /*7f40*/  IMAD.WIDE.U32 R12, P0, R7, R31, R10 ;  /* 0x0000001f070c7225 */ /* 0x001fc8000780000a */
[----:B------:R-:W-:-:S04]  /*7f50*/  IMAD.WIDE.U32 R10, R7, R30, RZ ;  /* 0x0000001e070a7225 */ /* 0x000fc800078e00ff */
[----:B------:R-:W-:Y:S01]  /*7f60*/  IMAD.X R15, RZ, RZ, RZ, P0 ;  /* 0x000000ffff0f7224 */ /* 0x000fe200000e06ff */
[----:B------:R-:W-:Y:S01]  /*7f70*/  IADD3 RZ, P0, R11, R12, RZ ;  /* 0x0000000c0bff7210 */ /* 0x000fe20007f1e0ff */
[----:B------:R-:W-:-:S04]  /*7f80*/  IMAD.MOV.U32 R14, RZ, RZ, R13 ;  /* 0x000000ffff0e7224 */ /* 0x000fc800078e000d */
[----:B------:R-:W-:-:S08]  /*7f90*/  IMAD.WIDE.U32.X R10, R17, R31, R14, P0 ;  /* 0x0000001f110a7225 */ /* 0x000fd000000e040e */
.L_x_171:
[----:B--2---:R-:W-:Y:S01]  /*7fa0*/  SHF.R.U64 R7, R10, R29, R11 ;  /* 0x0000001d0a077219 */ /* 0x004fe2000000120b */
[----:B0-----:R-:W-:Y:S01]  /*7fb0*/  VIADD R11, R22, 0xffffffff ;  /* 0xffffffff160b7836 */ /* 0x001fe20000000000 */
[----:B------:R-:W-:Y:S01]  /*7fc0*/  LOP3.LUT R28, R16, R27, RZ, 0xc0, !PT ;  /* 0x0000001b101c7212 */ /* 0x000fe200078ec0ff */
[----:B------:R-:W-:Y:S02]  /*7fd0*/  IMAD.MOV R20, RZ, RZ, -R20 ;  /* 0x000000ffff147224 */ /* 0x000fe400078e0a14 */
[----:B------:R-:W-:Y:S01]  /*7fe0*/  IMAD.MOV R10, RZ, RZ, -R7 ;  /* 0x000000ffff0a7224 */ /* 0x000fe200078e0a07 */
[----:B------:R-:W-:Y:S01]  /*7ff0*/  LOP3.LUT R18, R18, R11, RZ, 0xc0, !PT ;  /* 0x0000000b12127212 */ /* 0x000fe200078ec0ff */
[----:B------:R-:W-:Y:S02]  /*8000*/  IMAD R28, R26, R7, R28 ;  /* 0x000000071a1c7224 */ /* 0x000fe400078e021c */
[----:B-1----:R-:W-:Y:S02]  /*8010*/  @P2 IMAD R25, R23, R20, R24 ;  /* 0x0000001417192224 */ /* 0x002fe400078e0218 */
[----:B---3--:R-:W-:-:S02]  /*8020*/  IMAD R7, R10, R32, R21 ;  /* 0x000000200a077224 */ /* 0x008fc400078e0215 */
[----:B------:R-:W-:Y:S02]  /*8030*/  IMAD R28, R28, R33, R25 ;  /* 0x000000211c1c7224 */ /* 0x000fe400078e0219 */
[----:B------:R-:W-:Y:S02]  /*8040*/  IMAD R7, R7, R22, R18 ;  /* 0x0000001607077224 */ /* 0x000fe400078e0212 */
[----:B------:R-:W-:-:S03]  /*8050*/  IMAD.MOV.U32 R10, RZ, RZ, 0x1 ;  /* 0x00000001ff0a7424 */ /* 0x000fc600078e00ff */
[----:B------:R-:W-:Y:S02]  /*8060*/  SEL R11, R7, R28, !P2 ;  /* 0x0000001c070b7207 */ /* 0x000fe40005000000 */
[----:B------:R-:W-:Y:S01]  /*8070*/  SEL R28, R28, R7, !P2 ;  /* 0x000000071c1c7207 */ /* 0x000fe20005000000 */
[----:B------:R-:W-:-:S07]  /*8080*/  IMAD.MOV.U32 R7, RZ, RZ, R19 ;  /* 0x000000ffff077224 */ /* 0x000fce00078e0013 */
.L_x_169:
[----:B------:R-:W-:Y:S01]  /*8090*/  LOP3.LUT P0, RZ, R10, 0xff, RZ, 0xc0, !PT ;  /* 0x000000ff0aff7812 */ /* 0x000fe2000780c0ff */
[----:B------:R-:W-:-:S12]  /*80a0*/  IMAD.MOV.U32 R10, RZ, RZ, R28 ;  /* 0x000000ffff0a7224 */ /* 0x000fd800078e001c */
[----:B------:R-:W-:Y:S05]  /*80b0*/  @P0 BRA `(.L_x_172) ;  /* 0xffffff9400100947 */ /* 0x000fea000383ffff */
[----:B------:R-:W-:Y:S05]  /*80c0*/  EXIT ;  /* 0x000000000000794d */ /* 0x000fea0003800000 */
.L_x_8:
[----:B-1----:R-:W-:Y:S01]  /*80d0*/  ULDC.64 UR4, c[0x0][0x650] ;  /* 0x0001940000047ab9 */ /* 0x002fe20000000a00 */
        /* <DEDUP_REMOVED lines=25> */
.L_x_174:
[----:B------:R-:W0:Y:S01]  /*8270*/  LDC.64 R28, c[0x0][0x640] ;  /* 0x00019000ff1c7b82 */ /* 0x000e220000000a00 */
[-CC-:B------:R-:W-:Y:S01]  /*8280*/  SHF.R.U64 R21, R16, R6.reuse, R17.reuse ;  /* 0x0000000610157219 */ /* 0x180fe20000001211 */
[----:B------:R-:W-:Y:S01]  /*8290*/  IMAD.MOV.U32 R31, RZ, RZ, 0x1 ;  /* 0x00000001ff1f7424 */ /* 0x000fe200078e00ff */
[----:B------:R-:W-:Y:S02]  /*82a0*/  SHF.R.U32.HI R5, RZ, R6, R17 ;  /* 0x00000006ff057219 */ /* 0x000fe40000011611 */
        /* <DEDUP_REMOVED lines=9> */
[----:B0-----:R-:W-:Y:S01]  /*8340*/  ISETP.NE.U32.AND P0, PT, R28, RZ, PT ;  /* 0x000000ff1c00720c */ /* 0x001fe20003f05070 */
[----:B------:R-:W-:-:S03]  /*8350*/  IMAD.MOV.U32 R11, RZ, RZ, -0x1 ;  /* 0xffffffffff0b7424 */ /* 0x000fc600078e00ff */
[----:B------:R-:W-:Y:S02]  /*8360*/  ISETP.NE.AND.EX P0, PT, R29, RZ, PT, P0 ;  /* 0x000000ff1d00720c */ /* 0x000fe40003f05300 */
[----:B------:R-:W0:Y:S01]  /*8370*/  LDC R24, c[0x0][0x600] ;  /* 0x00018000ff187b82 */ /* 0x000e220000000800 */
[-CC-:B-1----:R-:W-:Y:S02]  /*8380*/  SHF.R.U64 R18, R10, R14.reuse, R5.reuse ;  /* 0x0000000e0a127219 */ /* 0x182fe40000001205 */
[----:B------:R-:W-:-:S05]  /*8390*/  SHF.R.U32.HI R5, RZ, R14, R5 ;  /* 0x0000000eff057219 */ /* 0x000fca0000011605 */
        /* <DEDUP_REMOVED lines=21> */
.L_x_175:
[----:B-1----:R-:W-:Y:S01]  /*84f0*/  SHF.R.U64 R6, R10, R25, R11 ;  /* 0x000000190a067219 */ /* 0x002fe2000000120b */
[----:B0-----:R-:W-:Y:S01]  /*8500*/  VIADD R11, R24, 0xffffffff ;  /* 0xffffffff180b7836 */ /* 0x001fe20000000000 */
[----:B------:R-:W-:Y:S01]  /*8510*/  SHF.L.U32 R9, R31, R26, RZ ;  /* 0x0000001a1f097219 */ /* 0x000fe200000006ff */
[----:B------:R-:W-:Y:S01]  /*8520*/  @P2 IMAD R12, R13, R20, R8 ;  /* 0x000000140d0c2224 */ /* 0x000fe200078e0208 */
[----:B------:R-:W-:Y:S01]  /*8530*/  LOP3.LUT R5, R22, R33, RZ, 0xc0, !PT ;  /* 0x0000002116057212 */ /* 0x000fe200078ec0ff */
[----:B------:R-:W-:Y:S01]  /*8540*/  IMAD.MOV R10, RZ, RZ, -R6 ;  /* 0x000000ffff0a7224 */ /* 0x000fe200078e0a06 */
[----:B------:R-:W-:Y:S01]  /*8550*/  LOP3.LUT R18, R18, R11, RZ, 0xc0, !PT ;  /* 0x0000000b12127212 */ /* 0x000fe200078ec0ff */
[----:B------:R-:W-:Y:S02]  /*8560*/  IMAD.MOV.U32 R8, RZ, RZ, 0x1 ;  /* 0x00000001ff087424 */ /* 0x000fe400078e00ff */
[----:B------:R-:W-:Y:S02]  /*8570*/  IMAD R9, R9, R6, R5 ;  /* 0x0000000609097224 */ /* 0x000fe400078e0205 */
[----:B--2---:R-:W-:-:S02]  /*8580*/  IMAD R5, R10, R27, R23 ;  /* 0x0000001b0a057224 */ /* 0x004fc400078e0217 */
[----:B---3--:R-:W-:Y:S02]  /*8590*/  IMAD R6, R9, R30, R12 ;  /* 0x0000001e09067224 */ /* 0x008fe400078e020c */
[----:B------:R-:W-:Y:S01]  /*85a0*/  IMAD R9, R5, R24, R18 ;  /* 0x0000001805097224 */ /* 0x000fe200078e0212 */
[----:B------:R-:W-:Y:S01]  /*85b0*/  PRMT R5, R8, 0x7610, R5 ;  /* 0x0000761008057816 */ /* 0x000fe20000000005 */
[----:B------:R-:W-:-:S03]  /*85c0*/  IMAD.MOV.U32 R16, RZ, RZ, R21 ;  /* 0x000000ffff107224 */ /* 0x000fc600078e0015 */
[----:B------:R-:W-:Y:S02]  /*85d0*/  SEL R17, R9, R6, !P2 ;  /* 0x0000000609117207 */ /* 0x000fe40005000000 */
[----:B------:R-:W-:-:S07]  /*85e0*/  SEL R6, R6, R9, !P2 ;  /* 0x0000000906067207 */ /* 0x000fce0005000000 */
.L_x_173:
[----:B------:R-:W-:-:S08]  /*85f0*/  NOP ;  /* 0x0000000000007918 */ /* 0x000fd00000000000 */
[----:B------:R-:W0:-:S00]  /*8600*/  USETMAXREG.DEALLOC.CTAPOOL 0x28 ;  /* 0x00000028000079c8 */ /* 0x000e0000080e0500 */
[----:B0-----:R-:W-:-:S13]  /*8610*/  ISETP.NE.AND P0, PT, R7, RZ, PT ;  /* 0x000000ff0700720c */ /* 0x001fda0003f05270 */
[----:B------:R-:W-:Y:S05]  /*8620*/  @P0 EXIT ;  /* 0x000000000000094d */ /* 0x000fea0003800000 */
[----:B------:R-:W-:Y:S01]  /*8630*/  LOP3.LUT P0, RZ, R5, 0xff, RZ, 0xc0, !PT ;  /* 0x000000ff05ff7812 */ /* 0x000fe2000780c0ff */
[----:B------:R-:W-:Y:S02]  /*8640*/  IMAD.MOV.U32 R11, RZ, RZ, 0x1 ;  /* 0x00000001ff0b7424 */ /* 0x000fe400078e00ff */
[----:B------:R-:W-:-:S10]  /*8650*/  IMAD.MOV.U32 R5, RZ, RZ, RZ ;  /* 0x000000ffff057224 */ /* 0x000fd400078e00ff */
[----:B------:R-:W-:Y:S05]  /*8660*/  @!P0 BRA `(.L_x_176) ;  /* 0x0000000c00308947 */ /* 0x000fea0003800000 */
[----:B------:R-:W0:Y:S01]  /*8670*/  LDC R5, c[0x0][0x28c] ;  /* 0x0000a300ff057b82 */ /* 0x000e220000000800 */
[----:B------:R-:W-:Y:S01]  /*8680*/  ULDC UR6, c[0x0][0x658] ;  /* 0x0001960000067ab9 */ /* 0x000fe20000000800 */
[----:B------:R-:W-:Y:S01]  /*8690*/  UMOV UR9, 0xffffffff ;  /* 0xffffffff00097882 */ /* 0x000fe20000000000 */
[----:B------:R-:W-:Y:S01]  /*86a0*/  ULDC UR8, c[0x0][0xc] ;  /* 0x0000030000087ab9 */ /* 0x000fe20000000800 */
[----:B------:R-:W-:Y:S01]  /*86b0*/  USHF.L.U32 UR11, UR9, UR6, URZ ;  /* 0x00000006090b7299 */ /* 0x000fe2000800063f */
[----:B------:R-:W-:Y:S01]  /*86c0*/  BSSY B0, `(.L_x_176) ;  /* 0x00000c6000007945 */ /* 0x000fe20003800000 */
[----:B------:R-:W-:Y:S01]  /*86d0*/  UMOV UR10, 0x1 ;  /* 0x00000001000a7882 */ /* 0x000fe20000000000 */
[----:B------:R-:W-:Y:S01]  /*86e0*/  ULDC UR9, c[0x0][0x10] ;  /* 0x0000040000097ab9 */ /* 0x000fe20000000800 */
[----:B------:R-:W1:Y:S01]  /*86f0*/  S2UR UR4, SR_CgaCtaId ;  /* 0x00000000000479c3 */ /* 0x000e620000008800 */
[----:B------:R-:W-:Y:S01]  /*8700*/  UIMAD.WIDE.U32 UR8, UR8, UR9, URZ ;  /* 0x00000009080872a5 */ /* 0x000fe2000f8e003f */
[----:B------:R-:W-:Y:S01]  /*8710*/  IMAD.MOV.U32 R14, RZ, RZ, 0x1 ;  /* 0x00000001ff0e7424 */ /* 0x000fe200078e00ff */
[----:B------:R-:W-:Y:S01]  /*8720*/  USHF.L.U32 UR6, UR10, UR6, URZ ;  /* 0x000000060a067299 */ /* 0x000fe2000800063f */
[----:B------:R-:W-:Y:S01]  /*8730*/  LOP3.LUT R15, R4, 0x2, RZ, 0xfc, !PT ;  /* 0x00000002040f7812 */ /* 0x000fe200078efcff */
[----:B------:R-:W-:Y:S01]  /*8740*/  IMAD.MOV.U32 R11, RZ, RZ, 0x1 ;  /* 0x00000001ff0b7424 */ /* 0x000fe200078e00ff */
[----:B------:R-:W-:Y:S01]  /*8750*/  ULDC UR10, c[0x0][0x14] ;  /* 0x00000500000a7ab9 */ /* 0x000fe20000000800 */
[----:B------:R-:W-:Y:S01]  /*8760*/  ULDC UR5, c[0x0][0x600] ;  /* 0x0001800000057ab9 */ /* 0x000fe20000000800 */
[----:B------:R-:W-:-:S02]  /*8770*/  UIMAD.WIDE.U32 UR22, UR8, UR10, URZ ;  /* 0x0000000a081672a5 */ /* 0x000fc4000f8e003f */
[----:B------:R-:W-:Y:S02]  /*8780*/  UIMAD UR13, UR9, UR10, URZ ;  /* 0x0000000a090d72a4 */ /* 0x000fe4000f8e023f */
[----:B------:R-:W-:Y:S02]  /*8790*/  UIADD3 UR5, UR5, -0x1, URZ ;  /* 0xffffffff05057890 */ /* 0x000fe4000fffe03f */
[----:B------:R-:W-:Y:S01]  /*87a0*/  ULOP3.LUT UR19, URZ, UR11, URZ, 0x33, !UPT ;  /* 0x0000000b3f137292 */ /* 0x000fe2000f8e333f */
[----:B0-----:R-:W-:Y:S01]  /*87b0*/  VIADD R5, R5, 0x1f ;  /* 0x0000001f05057836 */ /* 0x001fe20000000000 */
[----:B------:R-:W-:Y:S01]  /*87c0*/  UIADD3 UR13, UR23, UR13, URZ ;  /* 0x0000000d170d7290 */ /* 0x000fe2000fffe03f */
[----:B------:R-:W-:-:S03]  /*87d0*/  ULDC.64 UR24, c[0x0][0x198] ;  /* 0x0000660000187ab9 */ /* 0x000fc60000000a00 */
[----:B------:R-:W-:Y:S01]  /*87e0*/  SHF.R.S32.HI R8, RZ, 0x1f, R5 ;  /* 0x0000001fff087819 */ /* 0x000fe20000011405 */
[----:B-1----:R-:W-:-:S03]  /*87f0*/  USHF.L.U32 UR7, UR4, 0x6, URZ ;  /* 0x0000000604077899 */ /* 0x002fc6000800063f */
[----:B------:R-:W-:Y:S01]  /*8800*/  LEA.HI R8, R8, R5, RZ, 0x5 ;  /* 0x0000000508087211 */ /* 0x000fe200078f28ff */
[----:B------:R-:W-:Y:S01]  /*8810*/  IMAD.MOV.U32 R5, RZ, RZ, RZ ;  /* 0x000000ffff057224 */ /* 0x000fe200078e00ff */
[----:B------:R-:W-:Y:S02]  /*8820*/  USHF.L.U32 UR4, UR4, 0xb, URZ ;  /* 0x0000000b04047899 */ /* 0x000fe4000800063f */
[----:B------:R-:W-:Y:S01]  /*8830*/  SHF.R.S32.HI R12, RZ, 0x5, R8 ;  /* 0x00000005ff0c7819 */ /* 0x000fe20000011408 */
[----:B------:R-:W-:-:S04]  /*8840*/  ULOP3.LUT UR7, UR7, 0x40, URZ, 0xc0, !UPT ;  /* 0x0000004007077892 */ /* 0x000fc8000f8ec03f */
[----:B------:R-:W-:-:S08]  /*8850*/  VIADD R10, R12, 0x1 ;  /* 0x000000010c0a7836 */ /* 0x000fd00000000000 */
.L_x_187:
[----:B------:R-:W-:-:S03]  /*8860*/  UMOV UR8, 0xffffffff ;  /* 0xffffffff00087882 */ /* 0x000fc60000000000 */
[----:B------:R-:W-:Y:S05]  /*8870*/  BRA.DIV UR8, `(.L_x_177) ;  /* 0x0000001a08fc7947 */ /* 0x000fea000b800000 */
[----:B------:R-:W-:-:S13]  /*8880*/  ELECT P0, URZ, PT ;  /* 0x00000000003f782f */ /* 0x000fda0003800000 */
.L_x_222:
[----:B------:R-:W0:Y:S01]  /*8890*/  LDC R7, c[0x0][0x28c] ;  /* 0x0000a300ff077b82 */ /* 0x000e220000000800 */
[----:B------:R-:W-:Y:S01]  /*88a0*/  BSSY B1, `(.L_x_178) ;  /* 0x0000037000017945 */ /* 0x000fe20003800000 */
[----:B0-----:R-:W-:-:S13]  /*88b0*/  ISETP.LT.OR P0, PT, R7, 0x1, !P0 ;  /* 0x000000010700780c */ /* 0x001fda0004701670 */
[----:B------:R-:W-:Y:S05]  /*88c0*/  @P0 BRA `(.L_x_179) ;  /* 0x0000000000d00947 */ /* 0x000fea0003800000 */
[----:B------:R-:W-:Y:S01]  /*88d0*/  IMAD.SHL.U32 R19, R6, 0x80, RZ ;  /* 0x0000008006137824 */ /* 0x000fe200078e00ff */
[----:B------:R-:W-:Y:S01]  /*88e0*/  LEA R17, R17, UR7, 0x7 ;  /* 0x0000000711117c11 */ /* 0x000fe2000f8e38ff */
[----:B------:R-:W-:Y:S02]  /*88f0*/  IMAD.MOV.U32 R20, RZ, RZ, RZ ;  /* 0x000000ffff147224 */ /* 0x000fe400078e00ff */
[----:B------:R-:W-:Y:S02]  /*8900*/  IMAD.MOV.U32 R6, RZ, RZ, R10 ;  /* 0x000000ffff067224 */ /* 0x000fe400078e000a */
[----:B------:R-:W-:Y:S02]  /*8910*/  IMAD.MOV.U32 R7, RZ, RZ, R11 ;  /* 0x000000ffff077224 */ /* 0x000fe400078e000b */
[----:B------:R-:W-:-:S07]  /*8920*/  IMAD.MOV.U32 R8, RZ, RZ, R5 ;  /* 0x000000ffff087224 */ /* 0x000fce00078e0005 */
.L_x_182:
[----:B------:R-:W0:Y:S01]  /*8930*/  S2R R18, SR_CgaCtaId ;  /* 0x0000000000127919 */ /* 0x000e220000008800 */
[----:B------:R-:W-:Y:S02]  /*8940*/  MOV R9, 0x400 ;  /* 0x0000040000097802 */ /* 0x000fe40000000f00 */
[----:B------:R-:W-:-:S13]  /*8950*/  LOP3.LUT P1, RZ, R0, 0x7f, RZ, 0xc0, !PT ;  /* 0x0000007f00ff7812 */ /* 0x000fda000782c0ff */
[----:B------:R-:W1:Y:S01]  /*8960*/  @!P1 LDC R13, c[0x0][0x500] ;  /* 0x00014000ff0d9b82 */ /* 0x000e620000000800 */
[----:B0-----:R-:W-:Y:S02]  /*8970*/  LEA R21, R18, R9, 0x18 ;  /* 0x0000000912157211 */ /* 0x001fe400078ec0ff */
[----:B------:R-:W-:-:S03]  /*8980*/  SHF.L.U32 R9, R7, 0x1f, RZ ;  /* 0x0000001f07097819 */ /* 0x000fc600000006ff */
[----:B------:R-:W-:-:S04]  /*8990*/  IMAD R18, R8, 0x8, R21 ;  /* 0x0000000808127824 */ /* 0x000fc800078e0215 */
[----:B------:R-:W0:Y:S02]  /*89a0*/  SYNCS.PHASECHK.TRANS64.TRYWAIT P0, [R18+URZ+0xe0], R9 ;  /* 0x0000e009120075a7 */ /* 0x000e24000800017f */
[----:B01----:R-:W-:Y:S05]  /*89b0*/  @!P0 BRA `(.L_x_180) ;  /* 0x0000001800cc8947 */ /* 0x003fea0003800000 */
.L_x_223:
[----:B0-----:R-:W-:Y:S01]  /*89c0*/  PRMT R9, R15, 0x9910, RZ ;  /* 0x000099100f097816 */ /* 0x001fe200000000ff */
[----:B------:R0:W-:Y:S03]  /*89d0*/  @!P1 SYNCS.ARRIVE.TRANS64 RZ, [R18+URZ], R13 ;  /* 0x0000000d12ff99a7 */ /* 0x0001e6000800003f */
[----:B------:R-:W-:-:S13]  /*89e0*/  ISETP.NE.AND P0, PT, R9, 0x2, PT ;  /* 0x000000020900780c */ /* 0x000fda0003f05270 */
[----:B0-----:R-:W-:Y:S05]  /*89f0*/  @P0 BRA `(.L_x_181) ;  /* 0x0000000000040947 */ /* 0x001fea0003800000 */
[----:B------:R-:W-:Y:S01]  /*8a00*/  BPT.TRAP 0x1 ;  /* 0x000000040000795c */ /* 0x000fe20000300000 */
.L_x_181:
[----:B------:R-:W-:Y:S01]  /*8a10*/  R2UR UR8, R8 ;  /* 0x00000000080872ca */ /* 0x000fe200000e0000 */
[----:B------:R-:W-:Y:S01]  /*8a20*/  VIADD R6, R6, 0xffffffff ;  /* 0xffffffff06067836 */ /* 0x000fe20000000000 */
[----:B------:R-:W-:Y:S01]  /*8a30*/  R2UR UR18, R21 ;  /* 0x00000000151272ca */ /* 0x000fe200000e0000 */
[----:B------:R-:W-:Y:S01]  /*8a40*/  UIADD3 UR14, UP0, UR24, 0xf0, URZ ;  /* 0x000000f0180e7890 */ /* 0x000fe2000ff1e03f */
[----:B------:R-:W-:Y:S01]  /*8a50*/  R2UR UR20, R19 ;  /* 0x00000000131472ca */ /* 0x000fe200000e0000 */
[----:B------:R-:W-:Y:S01]  /*8a60*/  UIADD3 UR26, UP1, UR24, 0x1f0, URZ ;  /* 0x000001f0181a7890 */ /* 0x000fe2000ff3e03f */
[----:B------:R-:W-:Y:S01]  /*8a70*/  R2UR UR9, R18 ;  /* 0x00000000120972ca */ /* 0x000fe200000e0000 */
[----:B------:R-:W-:Y:S01]  /*8a80*/  UIADD3.X UR15, URZ, UR25, URZ, UP0, !UPT ;  /* 0x000000193f0f7290 */ /* 0x000fe200087fe43f */
[----:B------:R-:W-:Y:S01]  /*8a90*/  R2UR UR10, R20 ;  /* 0x00000000140a72ca */ /* 0x000fe200000e0000 */
[----:B------:R-:W-:Y:S01]  /*8aa0*/  VIADD R8, R8, 0x1 ;  /* 0x0000000108087836 */ /* 0x000fe20000000000 */
[----:B------:R-:W-:Y:S01]  /*8ab0*/  R2UR UR12, R16 ;  /* 0x00000000100c72ca */ /* 0x000fe200000e0000 */
[----:B------:R-:W-:Y:S01]  /*8ac0*/  UIADD3.X UR27, URZ, UR25, URZ, UP1, !UPT ;  /* 0x000000193f1b7290 */ /* 0x000fe20008ffe43f */
[----:B------:R-:W-:Y:S01]  /*8ad0*/  R2UR UR21, R17 ;  /* 0x00000000111572ca */ /* 0x000fe200000e0000 */
[----:B------:R-:W-:Y:S01]  /*8ae0*/  USHF.L.U32 UR8, UR8, 0xc, URZ ;  /* 0x0000000c08087899 */ /* 0x000fe2000800063f */
[----:B------:R-:W-:Y:S01]  /*8af0*/  ISETP.GT.AND P1, PT, R6, 0x1, PT ;  /* 0x000000010600780c */ /* 0x000fe20003f24270 */
[----:B------:R-:W-:Y:S01]  /*8b00*/  UMOV UR16, 0x0 ;  /* 0x0000000000107882 */ /* 0x000fe20000000000 */
[----:B------:R-:W-:Y:S01]  /*8b10*/  UMOV UR17, 0x10000000 ;  /* 0x1000000000117882 */ /* 0x000fe20000000000 */
[----:B------:R-:W-:Y:S01]  /*8b20*/  ULOP3.LUT UR11, UR8, 0x800, UR4, 0xf8, !UPT ;  /* 0x00000800080b7892 */ /* 0x000fe2000f8ef804 */
[----:B------:R-:W-:Y:S01]  /*8b30*/  ISETP.NE.AND P0, PT, R8, 0x1c, PT ;  /* 0x0000001c0800780c */ /* 0x000fe20003f05270 */
[----:B------:R-:W-:Y:S01]  /*8b40*/  UIADD3 UR8, UR18, 0x280, UR8 ;  /* 0x0000028012087890 */ /* 0x000fe2000fffe008 */
[----:B------:R-:W-:Y:S01]  /*8b50*/  VIADD R20, R20, 0x20 ;  /* 0x0000002014147836 */ /* 0x000fe20000000000 */
[----:B------:R-:W-:Y:S01]  /*8b60*/  UIADD3 UR18, UR18, 0x1c280, UR11 ;  /* 0x0001c28012127890 */ /* 0x000fe2000fffe00b */
[----:B------:R-:W-:Y:S01]  /*8b70*/  SEL R18, RZ, 0x1, P0 ;  /* 0x00000001ff127807 */ /* 0x000fe20000000000 */
[----:B------:R-:W-:Y:S01]  /*8b80*/  UMOV UR28, 0x30000 ;  /* 0x00030000001c7882 */ /* 0x000fe20000000000 */
[----:B------:R-:W-:Y:S01]  /*8b90*/  UMOV UR11, UR20 ;  /* 0x00000014000b7c82 */ /* 0x000fe20008000000 */
[----:B------:R-:W-:-:S02]  /*8ba0*/  SEL R8, R8, RZ, P0 ;  /* 0x000000ff08087207 */ /* 0x000fc40000000000 */
[----:B------:R-:W-:Y:S01]  /*8bb0*/  LOP3.LUT R7, R7, R18, RZ, 0x3c, !PT ;  /* 0x0000001207077212 */ /* 0x000fe200078e3cff */
[----:B------:R0:W-:Y:S02]  /*8bc0*/  UTMALDG.3D [UR8], [UR14], desc[UR16] ;  /* 0x000010080e0075b4 */ /* 0x0001e40008011000 */
[----:B0-----:R-:W-:Y:S01]  /*8bd0*/  UMOV UR8, UR18 ;  /* 0x0000001200087c82 */ /* 0x001fe20008000000 */
[----:B------:R-:W-:Y:S02]  /*8be0*/  UMOV UR11, UR21 ;  /* 0x00000015000b7c82 */ /* 0x000fe40008000000 */
[----:B------:R0:W-:Y:S02]  /*8bf0*/  UTMALDG.3D.MULTICAST [UR8], [UR26], UR28, desc[UR16] ;  /* 0x000010081a0073b4 */ /* 0x0001e4000801181c */
[----:B0-----:R-:W-:Y:S05]  /*8c00*/  @P1 BRA `(.L_x_182) ;  /* 0xfffffffc00481947 */ /* 0x001fea000383ffff */
.L_x_179:
[----:B------:R-:W-:Y:S05]  /*8c10*/  BSYNC B1 ;  /* 0x0000000000017941 */ /* 0x000fea0003800000 */
.L_x_178:
[----:B------:R-:W-:Y:S01]  /*8c20*/  LOP3.LUT P3, RZ, R14, 0xff, RZ, 0xc0, !PT ;  /* 0x000000ff0eff7812 */ /* 0x000fe2000786c0ff */
[C---:B------:R-:W-:Y:S01]  /*8c30*/  IMAD.IADD R5, R12.reuse, 0x1, R5 ;  /* 0x000000010c057824 */ /* 0x040fe200078e0205 */
[----:B------:R-:W-:Y:S01]  /*8c40*/  ULDC.64 UR8, c[0x0][0x650] ;  /* 0x0001940000087ab9 */ /* 0x000fe20000000a00 */
[C---:B------:R-:W-:Y:S01]  /*8c50*/  ISETP.GE.U32.AND P1, PT, R12.reuse, 0x1c, PT ;  /* 0x0000001c0c00780c */ /* 0x040fe20003f26070 */
[----:B------:R-:W-:Y:S01]  /*8c60*/  BSSY B1, `(.L_x_183) ;  /* 0x0000069000017945 */ /* 0x000fe20003800000 */
[----:B------:R-:W-:Y:S01]  /*8c70*/  IMAD.MOV.U32 R17, RZ, RZ, -0x1 ;  /* 0xffffffffff117424 */ /* 0x000fe200078e00ff */
[----:B------:R-:W-:Y:S01]  /*8c80*/  ISETP.GT.U32.AND P0, PT, R5, 0x1b, PT ;  /* 0x0000001b0500780c */ /* 0x000fe20003f04070 */
[----:B------:R-:W-:Y:S01]  /*8c90*/  IMAD.MOV.U32 R16, RZ, RZ, -0x1 ;  /* 0xffffffffff107424 */ /* 0x000fe200078e00ff */
[----:B------:R-:W-:Y:S02]  /*8ca0*/  PRMT R14, RZ, 0x7610, R14 ;  /* 0x00007610ff0e7816 */ /* 0x000fe4000000000e */
[----:B------:R-:W-:-:S03]  /*8cb0*/  ISETP.LT.U32.AND P0, PT, R12, 0x1c, P0 ;  /* 0x0000001c0c00780c */ /* 0x000fc60000701070 */
[----:B------:R-:W0:Y:S01]  /*8cc0*/  @P3 S2R R7, SR_CgaCtaId ;  /* 0x0000000000073919 */ /* 0x000e220000008800 */
[----:B------:R-:W-:Y:S02]  /*8cd0*/  @P3 MOV R6, 0x400 ;  /* 0x0000040000063802 */ /* 0x000fe40000000f00 */
[----:B------:R-:W-:-:S04]  /*8ce0*/  SEL R8, RZ, 0x1, !P0 ;  /* 0x00000001ff087807 */ /* 0x000fc80004000000 */
[----:B------:R-:W-:Y:S02]  /*8cf0*/  LOP3.LUT R11, R11, R8, RZ, 0x3c, !PT ;  /* 0x000000080b0b7212 */ /* 0x000fe400078e3cff */
[----:B0-----:R-:W-:-:S04]  /*8d00*/  @P3 LEA R6, R7, R6, 0x18 ;  /* 0x0000000607063211 */ /* 0x001fc800078ec0ff */
[----:B------:R0:W-:Y:S01]  /*8d10*/  @P3 SYNCS.ARRIVE.TRANS64.A1T0 RZ, [R6+URZ+0x1d8], RZ ;  /* 0x0001d8ff06ff39a7 */ /* 0x0001e2000810003f */
[----:B------:R-:W-:-:S04]  /*8d20*/  IADD3 R2, P3, R2, UR22, RZ ;  /* 0x0000001602027c10 */ /* 0x000fc8000ff7e0ff */
[----:B------:R-:W-:Y:S02]  /*8d30*/  IADD3.X R3, R3, UR13, RZ, P3, !PT ;  /* 0x0000000d03037c10 */ /* 0x000fe40009ffe4ff */
[----:B------:R-:W-:Y:S02]  /*8d40*/  ISETP.GE.U32.AND P0, PT, R2, UR8, PT ;  /* 0x0000000802007c0c */ /* 0x000fe4000bf06070 */
[----:B0-----:R-:W-:Y:S02]  /*8d50*/  SHF.R.U32.HI R6, RZ, 0x2, R5 ;  /* 0x00000002ff067819 */ /* 0x001fe40000011605 */
[----:B------:R-:W-:-:S03]  /*8d60*/  ISETP.GE.U32.AND.EX P0, PT, R3, UR9, PT, P0 ;  /* 0x0000000903007c0c */ /* 0x000fc6000bf06100 */
[----:B------:R-:W-:-:S04]  /*8d70*/  IMAD.WIDE.U32 R6, R6, 0x24924925, RZ ;  /* 0x2492492506067825 */ /* 0x000fc800078e00ff */
[----:B------:R-:W-:Y:S01]  /*8d80*/  IMAD R5, R7, -0x1c, R5 ;  /* 0xffffffe407057824 */ /* 0x000fe200078e0205 */
[--C-:B------:R-:W-:Y:S01]  /*8d90*/  @P1 LOP3.LUT R11, R11, 0x1, R7.reuse, 0x78, !PT ;  /* 0x000000010b0b1812 */ /* 0x100fe200078e7807 */
[----:B------:R-:W-:Y:S01]  /*8da0*/  IMAD.MOV.U32 R6, RZ, RZ, -0x1 ;  /* 0xffffffffff067424 */ /* 0x000fe200078e00ff */
[----:B------:R-:W-:-:S03]  /*8db0*/  PRMT R7, RZ, 0x7610, R7 ;  /* 0x00007610ff077816 */ /* 0x000fc60000000007 */
[----:B------:R-:W-:Y:S05]  /*8dc0*/  @P0 BRA `(.L_x_184) ;  /* 0x0000000400480947 */ /* 0x000fea0003800000 */
[----:B------:R-:W0:Y:S01]  /*8dd0*/  S2R R17, SR_CTAID.X ;  /* 0x0000000000117919 */ /* 0x000e220000002500 */
[----:B------:R-:W-:Y:S01]  /*8de0*/  ULDC.64 UR8, c[0x0][0x628] ;  /* 0x00018a0000087ab9 */ /* 0x000fe20000000a00 */
[----:B------:R-:W1:Y:S01]  /*8df0*/  LDC R18, c[0x0][0x144] ;  /* 0x00005100ff127b82 */ /* 0x000e620000000800 */
[----:B------:R-:W-:Y:S01]  /*8e00*/  ISETP.NE.U32.AND P0, PT, RZ, UR8, PT ;  /* 0x00000008ff007c0c */ /* 0x000fe2000bf05070 */
[----:B------:R-:W2:Y:S01]  /*8e10*/  S2R R13, SR_CTAID.Y ;  /* 0x00000000000d7919 */ /* 0x000ea20000002600 */
[----:B------:R-:W-:Y:S01]  /*8e20*/  ULDC UR10, c[0x0][0x150] ;  /* 0x00005400000a7ab9 */ /* 0x000fe20000000800 */
[----:B------:R-:W-:Y:S01]  /*8e30*/  ULDC UR11, c[0x0][0x630] ;  /* 0x00018c00000b7ab9 */ /* 0x000fe20000000800 */
[----:B------:R-:W-:Y:S01]  /*8e40*/  ISETP.NE.AND.EX P0, PT, RZ, UR9, PT, P0 ;  /* 0x00000009ff007c0c */ /* 0x000fe2000bf05300 */
[----:B------:R-:W-:Y:S01]  /*8e50*/  IMAD.MOV.U32 R6, RZ, RZ, R2 ;  /* 0x000000ffff067224 */ /* 0x000fe200078e0002 */
[----:B0-----:R-:W-:-:S05]  /*8e60*/  I2FP.F32.U32 R7, R17 ;  /* 0x0000001100077245 */ /* 0x001fca0000201000 */
[----:B------:R-:W-:Y:S01]  /*8e70*/  FMUL R20, R7, UR10 ;  /* 0x0000000a07147c20 */ /* 0x000fe20008400000 */
[----:B------:R-:W-:-:S05]  /*8e80*/  IMAD.MOV.U32 R7, RZ, RZ, R3 ;  /* 0x000000ffff077224 */ /* 0x000fca00078e0003 */
[----:B--2---:R-:W-:Y:S05]  /*8e90*/  @!P0 BRA `(.L_x_185) ;  /* 0x0000000000288947 */ /* 0x004fea0003800000 */
[----:B------:R-:W-:Y:S02]  /*8ea0*/  ULDC UR10, c[0x0][0x634] ;  /* 0x00018d00000a7ab9 */ /* 0x000fe40000000800 */
[----:B------:R-:W-:-:S05]  /*8eb0*/  IADD3 R7, P0, R2, UR10, RZ ;  /* 0x0000000a02077c10 */ /* 0x000fca000ff1e0ff */
[----:B------:R-:W-:-:S04]  /*8ec0*/  IMAD.X R19, RZ, RZ, R3, P0 ;  /* 0x000000ffff137224 */ /* 0x000fc800000e0603 */
[----:B------:R-:W-:-:S04]  /*8ed0*/  IMAD.WIDE.U32 R8, R19, UR8, RZ ;  /* 0x0000000813087c25 */ /* 0x000fc8000f8e00ff */
[----:B------:R-:W-:-:S04]  /*8ee0*/  IMAD.WIDE.U32 R8, P0, R7, UR9, R8 ;  /* 0x0000000907087c25 */ /* 0x000fc8000f800008 */
[----:B------:R-:W-:-:S04]  /*8ef0*/  IMAD.WIDE.U32 R6, R7, UR8, RZ ;  /* 0x0000000807067c25 */ /* 0x000fc8000f8e00ff */
[----:B------:R-:W-:Y:S01]  /*8f00*/  IMAD.MOV.U32 R6, RZ, RZ, R9 ;  /* 0x000000ffff067224 */ /* 0x000fe200078e0009 */
[----:B------:R-:W-:Y:S01]  /*8f10*/  IADD3 RZ, P1, R7, R8, RZ ;  /* 0x0000000807ff7210 */ /* 0x000fe20007f3e0ff */
[----:B------:R-:W-:-:S04]  /*8f20*/  IMAD.X R7, RZ, RZ, RZ, P0 ;  /* 0x000000ffff077224 */ /* 0x000fc800000e06ff */
[----:B------:R-:W-:-:S08]  /*8f30*/  IMAD.WIDE.U32.X R6, R19, UR9, R6, P1 ;  /* 0x0000000913067c25 */ /* 0x000fd000088e0406 */
.L_x_185:
[--C-:B------:R-:W-:Y:S01]  /*8f40*/  SHF.R.U64 R16, R6, UR11, R7.reuse ;  /* 0x0000000b06107c19 */ /* 0x100fe20008001207 */
[----:B------:R-:W0:Y:S01]  /*8f50*/  F2I.U32.TRUNC.NTZ R20, R20 ;  /* 0x0000001400147305 */ /* 0x000e22000020f000 */
[----:B------:R-:W-:Y:S01]  /*8f60*/  SHF.R.U32.HI R6, RZ, UR11, R7 ;  /* 0x0000000bff067c19 */ /* 0x000fe20008011607 */
[----:B------:R-:W-:Y:S01]  /*8f70*/  ULDC.64 UR8, c[0x0][0x620] ;  /* 0x0001880000087ab9 */ /* 0x000fe20000000a00 */
[----:B------:R-:W-:Y:S01]  /*8f80*/  IADD3 R9, P0, RZ, -R16, RZ ;  /* 0x80000010ff097210 */ /* 0x000fe20007f1e0ff */
[----:B------:R-:W-:-:S04]  /*8f90*/  ULDC.64 UR10, c[0x0][0x640] ;  /* 0x00019000000a7ab9 */ /* 0x000fc80000000a00 */
[----:B------:R-:W-:Y:S01]  /*8fa0*/  IMAD.X R6, RZ, RZ, ~R6, P0 ;  /* 0x000000ffff067224 */ /* 0x000fe200000e0e06 */
[----:B------:R-:W-:-:S03]  /*8fb0*/  ISETP.NE.U32.AND P0, PT, RZ, UR10, PT ;  /* 0x0000000aff007c0c */ /* 0x000fc6000bf05070 */
[----:B------:R-:W-:Y:S01]  /*8fc0*/  IMAD R8, R6, UR8, RZ ;  /* 0x0000000806087c24 */ /* 0x000fe2000f8e02ff */
[----:B------:R-:W-:Y:S01]  /*8fd0*/  ISETP.NE.AND.EX P0, PT, RZ, UR11, PT, P0 ;  /* 0x0000000bff007c0c */ /* 0x000fe2000bf05300 */
[----:B------:R-:W-:Y:S01]  /*8fe0*/  IMAD.WIDE.U32 R6, R9, UR8, R2 ;  /* 0x0000000809067c25 */ /* 0x000fe2000f8e0002 */
[----:B------:R-:W-:-:S03]  /*8ff0*/  ULDC UR8, c[0x0][0x618] ;  /* 0x0001860000087ab9 */ /* 0x000fc60000000800 */
[----:B------:R-:W-:Y:S01]  /*9000*/  IMAD R9, R9, UR9, R8 ;  /* 0x0000000909097c24 */ /* 0x000fe2000f8e0208 */
[----:B------:R-:W-:Y:S01]  /*9010*/  ULDC UR9, c[0x0][0x154] ;  /* 0x0000550000097ab9 */ /* 0x000fe20000000800 */
[----:B0-----:R-:W-:Y:S02]  /*9020*/  IMAD.MOV R8, RZ, RZ, -R20 ;  /* 0x000000ffff087224 */ /* 0x001fe400078e0a14 */
[----:B------:R-:W-:Y:S01]  /*9030*/  IMAD.IADD R7, R7, 0x1, R9 ;  /* 0x0000000107077824 */ /* 0x000fe200078e0209 */
[----:B------:R-:W0:Y:S01]  /*9040*/  LDC R20, c[0x0][0x148] ;  /* 0x00005200ff147b82 */ /* 0x000e220000000800 */
[----:B-1----:R-:W-:Y:S01]  /*9050*/  IMAD R17, R18, R8, R17 ;  /* 0x0000000812117224 */ /* 0x002fe200078e0211 */
[----:B------:R-:W-:Y:S02]  /*9060*/  I2FP.F32.U32 R8, R13 ;  /* 0x0000000d00087245 */ /* 0x000fe40000201000 */
[--C-:B------:R-:W-:Y:S02]  /*9070*/  SHF.R.U64 R18, R6, UR8, R7.reuse ;  /* 0x0000000806127c19 */ /* 0x100fe40008001207 */
[----:B------:R-:W-:Y:S01]  /*9080*/  SHF.R.U32.HI R7, RZ, UR8, R7 ;  /* 0x00000008ff077c19 */ /* 0x000fe20008011607 */
[----:B------:R-:W-:Y:S01]  /*9090*/  FMUL R8, R8, UR9 ;  /* 0x0000000908087c20 */ /* 0x000fe20008400000 */
[----:B------:R-:W-:-:S02]  /*90a0*/  ULDC UR8, c[0x0][0x608] ;  /* 0x0001820000087ab9 */ /* 0x000fc40000000800 */
[--C-:B------:R-:W-:Y:S01]  /*90b0*/  SHF.R.U64 R22, R18, UR8, R7.reuse ;  /* 0x0000000812167c19 */ /* 0x100fe20008001207 */
[----:B------:R1:W2:Y:S01]  /*90c0*/  F2I.U32.TRUNC.NTZ R23, R8 ;  /* 0x0000000800177305 */ /* 0x0002a2000020f000 */
[----:B------:R-:W-:Y:S01]  /*90d0*/  SHF.R.U32.HI R7, RZ, UR8, R7 ;  /* 0x00000008ff077c19 */ /* 0x000fe20008011607 */
[----:B------:R-:W-:-:S03]  /*90e0*/  ULDC UR8, c[0x0][0x658] ;  /* 0x0001960000087ab9 */ /* 0x000fc60000000800 */
[--C-:B------:R-:W-:Y:S02]  /*90f0*/  SHF.R.U64 R19, R22, UR8, R7.reuse ;  /* 0x0000000816137c19 */ /* 0x100fe40008001207 */
[----:B------:R-:W-:-:S03]  /*9100*/  SHF.R.U32.HI R21, RZ, UR8, R7 ;  /* 0x00000008ff157c19 */ /* 0x000fc60008011607 */
[----:B------:R-:W-:Y:S02]  /*9110*/  IMAD.MOV.U32 R6, RZ, RZ, R19 ;  /* 0x000000ffff067224 */ /* 0x000fe400078e0013 */
[----:B------:R-:W-:Y:S01]  /*9120*/  IMAD.MOV.U32 R7, RZ, RZ, R21 ;  /* 0x000000ffff077224 */ /* 0x000fe200078e0015 */
[----:B-1----:R-:W-:Y:S06]  /*9130*/  @!P0 BRA `(.L_x_186) ;  /* 0x0000000000288947 */ /* 0x002fec0003800000 */
        /* <DEDUP_REMOVED lines=10> */
.L_x_186:
[----:B------:R-:W-:Y:S01]  /*91e0*/  ULDC UR8, c[0x0][0x648] ;  /* 0x0001920000087ab9 */ /* 0x000fe20000000800 */
[----:B--2---:R-:W-:Y:S01]  /*91f0*/  IMAD.MOV R23, RZ, RZ, -R23 ;  /* 0x000000ffff177224 */ /* 0x004fe200078e0a17 */
[----:B------:R-:W-:Y:S01]  /*9200*/  SHF.R.U64 R7, R6, UR8, R7 ;  /* 0x0000000806077c19 */ /* 0x000fe20008001207 */
[----:B------:R-:W-:Y:S01]  /*9210*/  ULDC UR8, c[0x0][0x638] ;  /* 0x00018e0000087ab9 */ /* 0x000fe20000000800 */
[----:B------:R-:W-:Y:S01]  /*9220*/  LOP3.LUT R6, R22, UR19, RZ, 0xc0, !PT ;  /* 0x0000001316067c12 */ /* 0x000fe2000f8ec0ff */
[----:B0-----:R-:W-:Y:S01]  /*9230*/  @P2 IMAD R17, R20, R23, R13 ;  /* 0x0000001714112224 */ /* 0x001fe200078e020d */
[----:B------:R-:W-:Y:S01]  /*9240*/  LOP3.LUT R18, R18, UR5, RZ, 0xc0, !PT ;  /* 0x0000000512127c12 */ /* 0x000fe2000f8ec0ff */
[----:B------:R-:W-:Y:S01]  /*9250*/  IMAD.MOV R8, RZ, RZ, -R7 ;  /* 0x000000ffff087224 */ /* 0x000fe200078e0a07 */
[----:B------:R-:W-:Y:S01]  /*9260*/  ULDC UR9, c[0x0][0x610] ;  /* 0x0001840000097ab9 */ /* 0x000fe20000000800 */
[----:B------:R-:W-:Y:S02]  /*9270*/  IMAD R6, R7, UR6, R6 ;  /* 0x0000000607067c24 */ /* 0x000fe4000f8e0206 */
[----:B------:R-:W-:Y:S01]  /*9280*/  IMAD R19, R8, UR8, R19 ;  /* 0x0000000808137c24 */ /* 0x000fe2000f8e0213 */
[----:B------:R-:W-:Y:S01]  /*9290*/  ULDC UR8, c[0x0][0x600] ;  /* 0x0001800000087ab9 */ /* 0x000fe20000000800 */
[----:B------:R-:W-:-:S02]  /*92a0*/  IMAD R6, R6, UR9, R17 ;  /* 0x0000000906067c24 */ /* 0x000fc4000f8e0211 */
[----:B------:R-:W-:Y:S02]  /*92b0*/  IMAD R19, R19, UR8, R18 ;  /* 0x0000000813137c24 */ /* 0x000fe4000f8e0212 */
[----:B------:R-:W-:-:S03]  /*92c0*/  IMAD.MOV.U32 R7, RZ, RZ, 0x1 ;  /* 0x00000001ff077424 */ /* 0x000fc600078e00ff */
[----:B------:R-:W-:Y:S02]  /*92d0*/  SEL R17, R19, R6, !P2 ;  /* 0x0000000613117207 */ /* 0x000fe40005000000 */
[----:B------:R-:W-:-:S07]  /*92e0*/  SEL R6, R6, R19, !P2 ;  /* 0x0000001306067207 */ /* 0x000fce0005000000 */
.L_x_184:
[----:B------:R-:W-:Y:S05]  /*92f0*/  BSYNC B1 ;  /* 0x0000000000017941 */ /* 0x000fea0003800000 */
.L_x_183:
[----:B------:R-:W-:-:S13]  /*9300*/  LOP3.LUT P0, RZ, R7, 0xff, RZ, 0xc0, !PT ;  /* 0x000000ff07ff7812 */ /* 0x000fda000780c0ff */
[----:B------:R-:W-:Y:S05]  /*9310*/  @P0 BRA `(.L_x_187) ;  /* 0xfffffff400500947 */ /* 0x000fea000383ffff */
[----:B------:R-:W-:Y:S05]  /*9320*/  BSYNC B0 ;  /* 0x0000000000007941 */ /* 0x000fea0003800000 */
.L_x_176:
[----:B------:R-:W-:-:S03]  /*9330*/  UMOV UR8, 0xffffffff ;  /* 0xffffffff00087882 */ /* 0x000fc60000000000 */
[----:B------:R-:W-:Y:S05]  /*9340*/  BRA.DIV UR8, `(.L_x_188) ;  /* 0x00000012087c7947 */ /* 0x000fea000b800000 */
[----:B------:R-:W-:-:S13]  /*9350*/  ELECT P0, URZ, PT ;  /* 0x00000000003f782f */ /* 0x000fda0003800000 */
.L_x_226:
[----:B------:R-:W-:Y:S04]  /*9360*/  BSSY B0, `(.L_x_189) ;  /* 0x0000103000007945 */ /* 0x000fe80003800000 */
[----:B------:R-:W-:Y:S05]  /*9370*/  @!P0 BRA `(.L_x_190) ;  /* 0x0000001000048947 */ /* 0x000fea0003800000 */
[----:B------:R-:W-:-:S04]  /*9380*/  LOP3.LUT R4, R4, 0x2, RZ, 0xfc, !PT ;  /* 0x0000000204047812 */ /* 0x000fc800078efcff */
[----:B------:R-:W-:-:S13]  /*9390*/  ISETP.NE.AND P0, PT, R4, 0x3, PT ;  /* 0x000000030400780c */ /* 0x000fda0003f05270 */
[----:B------:R-:W-:Y:S05]  /*93a0*/  @!P0 BRA `(.L_x_191) ;  /* 0x0000000000048947 */ /* 0x000fea0003800000 */
[----:B------:R-:W-:Y:S01]  /*93b0*/  BPT.TRAP 0x1 ;  /* 0x000000040000795c */ /* 0x000fe20000300000 */
.L_x_191:
[----:B------:R-:W0:Y:S01]  /*93c0*/  S2R R3, SR_CgaCtaId ;  /* 0x0000000000037919 */ /* 0x000e220000008800 */
[----:B------:R-:W-:-:S04]  /*93d0*/  MOV R0, 0x400 ;  /* 0x0000040000007802 */ /* 0x000fc80000000f00 */
[----:B0-----:R-:W-:Y:S02]  /*93e0*/  LEA R0, R3, R0, 0x18 ;  /* 0x0000000003007211 */ /* 0x001fe400078ec0ff */
[----:B------:R-:W-:-:S03]  /*93f0*/  SHF.L.U32 R3, R11, 0x1f, RZ ;  /* 0x0000001f0b037819 */ /* 0x000fc600000006ff */
[----:B------:R-:W-:-:S04]  /*9400*/  VIADD R0, R0, 0xe0 ;  /* 0x000000e000007836 */ /* 0x000fc80000000000 */
[C---:B------:R-:W-:Y:S02]  /*9410*/  IMAD R6, R5.reuse, 0x8, R0 ;  /* 0x0000000805067824 */ /* 0x040fe400078e0200 */
[----:B------:R-:W-:Y:S02]  /*9420*/  VIADD R5, R5, 0x1 ;  /* 0x0000000105057836 */ /* 0x000fe40000000000 */
[----:B------:R-:W0:Y:S03]  /*9430*/  SYNCS.PHASECHK.TRANS64.TRYWAIT P0, [R6+URZ], R3 ;  /* 0x00000003060075a7 */ /* 0x000e26000800017f */
[----:B------:R-:W-:-:S04]  /*9440*/  ISETP.NE.AND P1, PT, R5, 0x1c, PT ;  /* 0x0000001c0500780c */ /* 0x000fc80003f25270 */
[----:B------:R-:W-:Y:S02]  /*9450*/  SEL R2, RZ, 0x1, P1 ;  /* 0x00000001ff027807 */ /* 0x000fe40000800000 */
[----:B------:R-:W-:Y:S02]  /*9460*/  SEL R5, R5, RZ, P1 ;  /* 0x000000ff05057207 */ /* 0x000fe40000800000 */
[----:B------:R-:W-:-:S03]  /*9470*/  LOP3.LUT R8, R11, R2, RZ, 0x3c, !PT ;  /* 0x000000020b087212 */ /* 0x000fc600078e3cff */
[----:B------:R-:W-:Y:S01]  /*9480*/  IMAD R7, R5, 0x8, R0 ;  /* 0x0000000805077824 */ /* 0x000fe200078e0200 */
[----:B------:R-:W-:Y:S01]  /*9490*/  SHF.L.U32 R4, R8, 0x1f, RZ ;  /* 0x0000001f08047819 */ /* 0x000fe200000006ff */
[----:B0-----:R-:W-:Y:S06]  /*94a0*/  @!P0 BRA `(.L_x_192) ;  /* 0x0000001000448947 */ /* 0x001fec0003800000 */
.L_x_227:
[----:B------:R-:W1:Y:S01]  /*94b0*/  SYNCS.PHASECHK.TRANS64.TRYWAIT P0, [R7+URZ], R4 ;  /* 0x00000004070075a7 */ /* 0x000e62000800017f */
[----:B------:R-:W-:-:S05]  /*94c0*/  VIADD R2, R5, 0x1 ;  /* 0x0000000105027836 */ /* 0x000fca0000000000 */
[----:B------:R-:W-:-:S04]  /*94d0*/  ISETP.NE.AND P1, PT, R2, 0x1c, PT ;  /* 0x0000001c0200780c */ /* 0x000fc80003f25270 */
[----:B0-----:R-:W-:Y:S02]  /*94e0*/  SEL R3, RZ, 0x1, P1 ;  /* 0x00000001ff037807 */ /* 0x001fe40000800000 */
[----:B------:R-:W-:Y:S02]  /*94f0*/  SEL R9, R2, RZ, P1 ;  /* 0x000000ff02097207 */ /* 0x000fe40000800000 */
[----:B------:R-:W-:-:S03]  /*9500*/  LOP3.LUT R8, R8, R3, RZ, 0x3c, !PT ;  /* 0x0000000308087212 */ /* 0x000fc600078e3cff */
[----:B------:R-:W-:Y:S01]  /*9510*/  IMAD R6, R9, 0x8, R0 ;  /* 0x0000000809067824 */ /* 0x000fe200078e0200 */
[----:B------:R-:W-:Y:S01]  /*9520*/  SHF.L.U32 R5, R8, 0x1f, RZ ;  /* 0x0000001f08057819 */ /* 0x000fe200000006ff */
[----:B-1----:R-:W-:Y:S06]  /*9530*/  @!P0 BRA `(.L_x_193) ;  /* 0x0000001000348947 */ /* 0x002fec0003800000 */
.L_x_228:
[----:B------:R-:W1:Y:S01]  /*9540*/  SYNCS.PHASECHK.TRANS64.TRYWAIT P0, [R6+URZ], R5 ;  /* 0x00000005060075a7 */ /* 0x000e62000800017f */
[----:B------:R-:W-:-:S05]  /*9550*/  VIADD R2, R9, 0x1 ;  /* 0x0000000109027836 */ /* 0x000fca0000000000 */
[----:B------:R-:W-:-:S04]  /*9560*/  ISETP.NE.AND P1, PT, R2, 0x1c, PT ;  /* 0x0000001c0200780c */ /* 0x000fc80003f25270 */
[----:B------:R-:W-:Y:S02]  /*9570*/  SEL R3, RZ, 0x1, P1 ;  /* 0x00000001ff037807 */ /* 0x000fe40000800000 */
[----:B0-----:R-:W-:Y:S02]  /*9580*/  SEL R7, R2, RZ, P1 ;  /* 0x000000ff02077207 */ /* 0x001fe40000800000 */
[----:B------:R-:W-:-:S03]  /*9590*/  LOP3.LUT R8, R8, R3, RZ, 0x3c, !PT ;  /* 0x0000000308087212 */ /* 0x000fc600078e3cff */
[----:B------:R-:W-:Y:S01]  /*95a0*/  IMAD R9, R7, 0x8, R0 ;  /* 0x0000000807097824 */ /* 0x000fe200078e0200 */
[----:B------:R-:W-:Y:S01]  /*95b0*/  SHF.L.U32 R4, R8, 0x1f, RZ ;  /* 0x0000001f08047819 */ /* 0x000fe200000006ff */
[----:B-1----:R-:W-:Y:S06]  /*95c0*/  @!P0 BRA `(.L_x_194) ;  /* 0x0000001000248947 */ /* 0x002fec0003800000 */
.L_x_229:
[----:B------:R-:W1:Y:S01]  /*95d0*/  SYNCS.PHASECHK.TRANS64.TRYWAIT P0, [R9+URZ], R4 ;  /* 0x00000004090075a7 */ /* 0x000e62000800017f */
[----:B------:R-:W-:-:S05]  /*95e0*/  VIADD R2, R7, 0x1 ;  /* 0x0000000107027836 */ /* 0x000fca0000000000 */
[----:B------:R-:W-:-:S04]  /*95f0*/  ISETP.NE.AND P1, PT, R2, 0x1c, PT ;  /* 0x0000001c0200780c */ /* 0x000fc80003f25270 */
[----:B------:R-:W-:Y:S02]  /*9600*/  SEL R3, RZ, 0x1, P1 ;  /* 0x00000001ff037807 */ /* 0x000fe40000800000 */
[----:B------:R-:W-:Y:S02]  /*9610*/  SEL R7, R2, RZ, P1 ;  /* 0x000000ff02077207 */ /* 0x000fe40000800000 */
[----:B------:R-:W-:-:S03]  /*9620*/  LOP3.LUT R8, R8, R3, RZ, 0x3c, !PT ;  /* 0x0000000308087212 */ /* 0x000fc600078e3cff */
[----:B0-----:R-:W-:Y:S01]  /*9630*/  IMAD R6, R7, 0x8, R0 ;  /* 0x0000000807067824 */ /* 0x001fe200078e0200 */
[----:B------:R-:W-:Y:S01]  /*9640*/  SHF.L.U32 R5, R8, 0x1f, RZ ;  /* 0x0000001f08057819 */ /* 0x000fe200000006ff */
[----:B-1----:R-:W-:Y:S06]  /*9650*/  @!P0 BRA `(.L_x_195) ;  /* 0x0000001000148947 */ /* 0x002fec0003800000 */
.L_x_230:
        /* <DEDUP_REMOVED lines=9> */
.L_x_231:
        /* <DEDUP_REMOVED lines=9> */
.L_x_232:
        /* <DEDUP_REMOVED lines=9> */
.L_x_233:
        /* <DEDUP_REMOVED lines=9> */
.L_x_234:
        /* <DEDUP_REMOVED lines=9> */
.L_x_235:
        /* <DEDUP_REMOVED lines=9> */
.L_x_236:
        /* <DEDUP_REMOVED lines=9> */
.L_x_237:
        /* <DEDUP_REMOVED lines=9> */
.L_x_238:
        /* <DEDUP_REMOVED lines=9> */
.L_x_239:
        /* <DEDUP_REMOVED lines=9> */
.L_x_240:
        /* <DEDUP_REMOVED lines=9> */
.L_x_241:
        /* <DEDUP_REMOVED lines=9> */
.L_x_242:
        /* <DEDUP_REMOVED lines=9> */
.L_x_243:
        /* <DEDUP_REMOVED lines=9> */
.L_x_244:
        /* <DEDUP_REMOVED lines=9> */
.L_x_245:
        /* <DEDUP_REMOVED lines=9> */
.L_x_246:
        /* <DEDUP_REMOVED lines=9> */
.L_x_247:
        /* <DEDUP_REMOVED lines=9> */
.L_x_248:
        /* <DEDUP_REMOVED lines=9> */
.L_x_249:
        /* <DEDUP_REMOVED lines=9> */
.L_x_250:
        /* <DEDUP_REMOVED lines=9> */
.L_x_251:
        /* <DEDUP_REMOVED lines=9> */
.L_x_252:
[----:B------:R-:W1:Y:S01]  /*a2c0*/  SYNCS.PHASECHK.TRANS64.TRYWAIT P0, [R6+URZ], R5 ;  /* 0x00000005060075a7 */ /* 0x000e62000800017f */
[----:B------:R-:W-:-:S05]  /*a2d0*/  VIADD R2, R7, 0x1 ;  /* 0x0000000107027836 */ /* 0x000fca0000000000 */
[----:B------:R-:W-:-:S04]  /*a2e0*/  ISETP.NE.AND P1, PT, R2, 0x1c, PT ;  /* 0x0000001c0200780c */ /* 0x000fc80003f25270 */
[----:B0-----:R-:W-:Y:S02]  /*a2f0*/  SEL R4, RZ, 0x1, P1 ;  /* 0x00000001ff047807 */ /* 0x001fe40000800000 */
[----:B------:R-:W-:Y:S02]  /*a300*/  SEL R3, R2, RZ, P1 ;  /* 0x000000ff02037207 */ /* 0x000fe40000800000 */
[----:B------:R-:W-:Y:S01]  /*a310*/  LOP3.LUT R4, R11, R4, RZ, 0x3c, !PT ;  /* 0x000000040b047212 */ /* 0x000fe200078e3cff */
[----:B-1----:R-:W-:Y:S06]  /*a320*/  @!P0 BRA `(.L_x_218) ;  /* 0x0000000800ac8947 */ /* 0x002fec0003800000 */
.L_x_253:
[----:B------:R-:W-:Y:S01]  /*a330*/  IMAD R3, R3, 0x8, R0 ;  /* 0x0000000803037824 */ /* 0x000fe200078e0200 */
[----:B------:R-:W-:-:S07]  /*a340*/  SHF.L.U32 R0, R4, 0x1f, RZ ;  /* 0x0000001f04007819 */ /* 0x000fce00000006ff */
.L_x_219:
[----:B-1----:R1:W2:Y:S02]  /*a350*/  SYNCS.PHASECHK.TRANS64.TRYWAIT P0, [R3+URZ], R0 ;  /* 0x00000000030075a7 */ /* 0x0022a4000800017f */
[----:B--2---:R-:W-:Y:S05]  /*a360*/  @!P0 NANOSLEEP.SYNCS 0x989680 ;  /* 0x009896800000895d */ /* 0x004fea0003900000 */
[----:B------:R-:W2:Y:S02]  /*a370*/  @!P0 SYNCS.PHASECHK.TRANS64 P0, [R3+URZ], R0 ;  /* 0x00000000030085a7 */ /* 0x000ea4000800007f */
[----:B--2---:R-:W-:Y:S05]  /*a380*/  @!P0 BRA `(.L_x_219) ;  /* 0xfffffffc00f08947 */ /* 0x004fea000383ffff */
.L_x_190:
[----:B------:R-:W-:Y:S05]  /*a390*/  BSYNC B0 ;  /* 0x0000000000007941 */ /* 0x000fea0003800000 */
.L_x_189:
[----:B------:R-:W-:Y:S05]  /*a3a0*/  EXIT ;  /* 0x000000000000794d */ /* 0x000fea0003800000 */
.L_x_22:
[----:B-1----:R-:W-:-:S04]  /*a3b0*/  IMAD.U32 R13, RZ, RZ, UR6 ;  /* 0x00000006ff0d7e24 */ /* 0x002fc8000f8e00ff */
[----:B------:R1:W4:Y:S03]  /*a3c0*/  SYNCS.PHASECHK.TRANS64.TRYWAIT P0, [R13+URZ], R12 ;  /* 0x0000000c0d0075a7 */ /* 0x000326000800017f */
[----:B----4-:R-:W-:Y:S05]  /*a3d0*/  @!P0 NANOSLEEP.SYNCS 0x989680 ;  /* 0x009896800000895d */ /* 0x010fea0003900000 */
[----:B------:R-:W4:Y:S02]  /*a3e0*/  @!P0 SYNCS.PHASECHK.TRANS64 P0, [R13+URZ], R12 ;  /* 0x0000000c0d0085a7 */ /* 0x000f24000800007f */
[----:B----4-:R-:W-:Y:S05]  /*a3f0*/  @!P0 BRA `(.L_x_22) ;  /* 0xfffffffc00ec8947 */ /* 0x010fea000383ffff */
[----:B------:R-:W-:Y:S05]  /*a400*/  BRA `(.L_x_21) ;  /* 0xffffff7400c87947 */ /* 0x000fea000383ffff */
.L_x_28:
[----:B-1----:R-:W-:-:S04]  /*a410*/  IMAD.U32 R145, RZ, RZ, UR12 ;  /* 0x0000000cff917e24 */ /* 0x002fc8000f8e00ff */
[----:B------:R1:W4:Y:S03]  /*a420*/  SYNCS.PHASECHK.TRANS64.TRYWAIT P0, [R145+URZ], R140 ;  /* 0x0000008c910075a7 */ /* 0x000326000800017f */
[----:B----4-:R-:W-:Y:S05]  /*a430*/  @!P0 NANOSLEEP.SYNCS 0x989680 ;  /* 0x009896800000895d */ /* 0x010fea0003900000 */
[----:B------:R-:W4:Y:S02]  /*a440*/  @!P0 SYNCS.PHASECHK.TRANS64 P0, [R145+URZ], R140 ;  /* 0x0000008c910085a7 */ /* 0x000f24000800007f */
[----:B----4-:R-:W-:Y:S05]  /*a450*/  @!P0 BRA `(.L_x_28) ;  /* 0xfffffffc00ec8947 */ /* 0x010fea000383ffff */
[----:B------:R-:W-:Y:S05]  /*a460*/  BRA `(.L_x_27) ;  /* 0xffffff7c00f87947 */ /* 0x000fea000383ffff */
.L_x_177:
[----:B------:R-:W-:Y:S01]  /*a470*/  BSSY B1, `(.L_x_220) ;  /* 0x0000006000017945 */ /* 0x000fe20003800000 */
[----:B------:R-:W-:-:S07]  /*a480*/  IMAD.MOV.U32 R7, RZ, RZ, -0x1 ;  /* 0xffffffffff077424 */ /* 0x000fce00078e00ff */
[----:B------:R-:W-:Y:S05]  /*a490*/  WARPSYNC.COLLECTIVE R7, `(.L_x_221) ;  /* 0x00000000070c7348 */ /* 0x000fea0003c00000 */
[----:B------:R-:W-:Y:S02]  /*a4a0*/  ELECT P0, UR62, PT ;  /* 0x00000000003e782f */ /* 0x000fe40003800000 */
[----:B------:R-:W-:Y:S01]  /*a4b0*/  MOV R7, UR62 ;  /* 0x0000003e00077c02 */ /* 0x000fe20008000f00 */
[----:B------:R-:W-:Y:S10]  /*a4c0*/  ENDCOLLECTIVE ;  /* 0x000000000000791b */ /* 0x000ff40003800000 */
.L_x_221:
[----:B------:R-:W-:Y:S05]  /*a4d0*/  BSYNC B1 ;  /* 0x0000000000017941 */ /* 0x000fea0003800000 */
.L_x_220:
[----:B------:R-:W-:Y:S05]  /*a4e0*/  BRA `(.L_x_222) ;  /* 0xffffffe000e87947 */ /* 0x000fea000383ffff */
.L_x_180:
[----:B0-----:R0:W1:Y:S02]  /*a4f0*/  SYNCS.PHASECHK.TRANS64.TRYWAIT P0, [R18+URZ+0xe0], R9 ;  /* 0x0000e009120075a7 */ /* 0x001064000800017f */
[----:B-1----:R-:W-:Y:S05]  /*a500*/  @!P0 NANOSLEEP.SYNCS 0x989680 ;  /* 0x009896800000895d */ /* 0x002fea0003900000 */
[----:B------:R-:W1:Y:S02]  /*a510*/  @!P0 SYNCS.PHASECHK.TRANS64 P0, [R18+URZ+0xe0], R9 ;  /* 0x0000e009120085a7 */ /* 0x000e64000800007f */
[----:B-1----:R-:W-:Y:S05]  /*a520*/  @!P0 BRA `(.L_x_180) ;  /* 0xfffffffc00f08947 */ /* 0x002fea000383ffff */
[----:B------:R-:W-:Y:S05]  /*a530*/  BRA `(.L_x_223) ;  /* 0xffffffe400207947 */ /* 0x000fea000383ffff */
.L_x_188:
[----:B------:R-:W-:Y:S01]  /*a540*/  BSSY B0, `(.L_x_224) ;  /* 0x0000006000007945 */ /* 0x000fe20003800000 */
[----:B------:R-:W-:-:S07]  /*a550*/  IMAD.MOV.U32 R7, RZ, RZ, -0x1 ;  /* 0xffffffffff077424 */ /* 0x000fce00078e00ff */
[----:B------:R-:W-:Y:S05]  /*a560*/  WARPSYNC.COLLECTIVE R7, `(.L_x_225) ;  /* 0x00000000070c7348 */ /* 0x000fea0003c00000 */
[----:B------:R-:W-:Y:S02]  /*a570*/  ELECT P0, UR62, PT ;  /* 0x00000000003e782f */ /* 0x000fe40003800000 */
[----:B------:R-:W-:Y:S01]  /*a580*/  MOV R7, UR62 ;  /* 0x0000003e00077c02 */ /* 0x000fe20008000f00 */
[----:B------:R-:W-:Y:S10]  /*a590*/  ENDCOLLECTIVE ;  /* 0x000000000000791b */ /* 0x000ff40003800000 */
.L_x_225:
[----:B------:R-:W-:Y:S05]  /*a5a0*/  BSYNC B0 ;  /* 0x0000000000007941 */ /* 0x000fea0003800000 */
.L_x_224:
[----:B------:R-:W-:Y:S05]  /*a5b0*/  BRA `(.L_x_226) ;  /* 0xffffffec00687947 */ /* 0x000fea000383ffff */
.L_x_192:
[----:B0-----:R0:W1:Y:S02]  /*a5c0*/  SYNCS.PHASECHK.TRANS64.TRYWAIT P0, [R6+URZ], R3 ;  /* 0x00000003060075a7 */ /* 0x001064000800017f */
[----:B-1----:R-:W-:Y:S05]  /*a5d0*/  @!P0 NANOSLEEP.SYNCS 0x989680 ;  /* 0x009896800000895d */ /* 0x002fea0003900000 */
[----:B------:R-:W1:Y:S02]  /*a5e0*/  @!P0 SYNCS.PHASECHK.TRANS64 P0, [R6+URZ], R3 ;  /* 0x00000003060085a7 */ /* 0x000e64000800007f */
[----:B-1----:R-:W-:Y:S05]  /*a5f0*/  @!P0 BRA `(.L_x_192) ;  /* 0xfffffffc00f08947 */ /* 0x002fea000383ffff */
[----:B------:R-:W-:Y:S05]  /*a600*/  BRA `(.L_x_227) ;  /* 0xffffffec00a87947 */ /* 0x000fea000383ffff */
.L_x_193:
[----:B0-----:R0:W1:Y:S02]  /*a610*/  SYNCS.PHASECHK.TRANS64.TRYWAIT P0, [R7+URZ], R4 ;  /* 0x00000004070075a7 */ /* 0x001064000800017f */
[----:B-1----:R-:W-:Y:S05]  /*a620*/  @!P0 NANOSLEEP.SYNCS 0x989680 ;  /* 0x009896800000895d */ /* 0x002fea0003900000 */
[----:B------:R-:W1:Y:S02]  /*a630*/  @!P0 SYNCS.PHASECHK.TRANS64 P0, [R7+URZ], R4 ;  /* 0x00000004070085a7 */ /* 0x000e64000800007f */
[----:B-1----:R-:W-:Y:S05]  /*a640*/  @!P0 BRA `(.L_x_193) ;  /* 0xfffffffc00f08947 */ /* 0x002fea000383ffff */
[----:B------:R-:W-:Y:S05]  /*a650*/  BRA `(.L_x_228) ;  /* 0xffffffec00b87947 */ /* 0x000fea000383ffff */
.L_x_194:
[----:B0-----:R0:W1:Y:S02]  /*a660*/  SYNCS.PHASECHK.TRANS64.TRYWAIT P0, [R6+URZ], R5 ;  /* 0x00000005060075a7 */ /* 0x001064000800017f */
[----:B-1----:R-:W-:Y:S05]  /*a670*/  @!P0 NANOSLEEP.SYNCS 0x989680 ;  /* 0x009896800000895d */ /* 0x002fea0003900000 */
[----:B------:R-:W1:Y:S02]  /*a680*/  @!P0 SYNCS.PHASECHK.TRANS64 P0, [R6+URZ], R5 ;  /* 0x00000005060085a7 */ /* 0x000e64000800007f */
[----:B-1----:R-:W-:Y:S05]  /*a690*/  @!P0 BRA `(.L_x_194) ;  /* 0xfffffffc00f08947 */ /* 0x002fea000383ffff */
[----:B------:R-:W-:Y:S05]  /*a6a0*/  BRA `(.L_x_229) ;  /* 0xffffffec00c87947 */ /* 0x000fea000383ffff */
.L_x_195:
[----:B0-----:R0:W1:Y:S02]  /*a6b0*/  SYNCS.PHASECHK.TRANS64.TRYWAIT P0, [R9+URZ], R4 ;  /* 0x00000004090075a7 */ /* 0x001064000800017f */
[----:B-1----:R-:W-:Y:S05]  /*a6c0*/  @!P0 NANOSLEEP.SYNCS 0x989680 ;  /* 0x009896800000895d */ /* 0x002fea0003900000 */
[----:B------:R-:W1:Y:S02]  /*a6d0*/  @!P0 SYNCS.PHASECHK.TRANS64 P0, [R9+URZ], R4 ;  /* 0x00000004090085a7 */ /* 0x000e64000800007f */
[----:B-1----:R-:W-:Y:S05]  /*a6e0*/  @!P0 BRA `(.L_x_195) ;  /* 0xfffffffc00f08947 */ /* 0x002fea000383ffff */
[----:B------:R-:W-:Y:S05]  /*a6f0*/  BRA `(.L_x_230) ;  /* 0xffffffec00d87947 */ /* 0x000fea000383ffff */
.L_x_196:
[----:B0-----:R0:W1:Y:S02]  /*a700*/  SYNCS.PHASECHK.TRANS64.TRYWAIT P0, [R6+URZ], R5 ;  /* 0x00000005060075a7 */ /* 0x001064000800017f */
[----:B-1----:R-:W-:Y:S05]  /*a710*/  @!P0 NANOSLEEP.SYNCS 0x989680 ;  /* 0x009896800000895d */ /* 0x002fea0003900000 */
[----:B------:R-:W1:Y:S02]  /*a720*/  @!P0 SYNCS.PHASECHK.TRANS64 P0, [R6+URZ], R5 ;  /* 0x00000005060085a7 */ /* 0x000e64000800007f */
[----:B-1----:R-:W-:Y:S05]  /*a730*/  @!P0 BRA `(.L_x_196) ;  /* 0xfffffffc00f08947 */ /* 0x002fea000383ffff */
[----:B------:R-:W-:Y:S05]  /*a740*/  BRA `(.L_x_231) ;  /* 0xffffffec00e87947 */ /* 0x000fea000383ffff */
.L_x_197:
[----:B0-----:R0:W1:Y:S02]  /*a750*/  SYNCS.PHASECHK.TRANS64.TRYWAIT P0, [R9+URZ], R4 ;  /* 0x00000004090075a7 */ /* 0x001064000800017f */
[----:B-1----:R-:W-:Y:S05]  /*a760*/  @!P0 NANOSLEEP.SYNCS 0x989680 ;  /* 0x009896800000895d */ /* 0x002fea0003900000 */
[----:B------:R-:W1:Y:S02]  /*a770*/  @!P0 SYNCS.PHASECHK.TRANS64 P0, [R9+URZ], R4 ;  /* 0x00000004090085a7 */ /* 0x000e64000800007f */
[----:B-1----:R-:W-:Y:S05]  /*a780*/  @!P0 BRA `(.L_x_197) ;  /* 0xfffffffc00f08947 */ /* 0x002fea000383ffff */
[----:B------:R-:W-:Y:S05]  /*a790*/  BRA `(.L_x_232) ;  /* 0xffffffec00f87947 */ /* 0x000fea000383ffff */
.L_x_198:
[----:B0-----:R0:W1:Y:S02]  /*a7a0*/  SYNCS.PHASECHK.TRANS64.TRYWAIT P0, [R6+URZ], R5 ;  /* 0x00000005060075a7 */ /* 0x001064000800017f */
[----:B-1----:R-:W-:Y:S05]  /*a7b0*/  @!P0 NANOSLEEP.SYNCS 0x989680 ;  /* 0x009896800000895d */ /* 0x002fea0003900000 */
[----:B------:R-:W1:Y:S02]  /*a7c0*/  @!P0 SYNCS.PHASECHK.TRANS64 P0, [R6+URZ], R5 ;  /* 0x00000005060085a7 */ /* 0x000e64000800007f */
[----:B-1----:R-:W-:Y:S05]  /*a7d0*/  @!P0 BRA `(.L_x_198) ;  /* 0xfffffffc00f08947 */ /* 0x002fea000383ffff */
[----:B------:R-:W-:Y:S05]  /*a7e0*/  BRA `(.L_x_233) ;  /* 0xfffffff000087947 */ /* 0x000fea000383ffff */
.L_x_199:
[----:B0-----:R0:W1:Y:S02]  /*a7f0*/  SYNCS.PHASECHK.TRANS64.TRYWAIT P0, [R9+URZ], R4 ;  /* 0x00000004090075a7 */ /* 0x001064000800017f */
[----:B-1----:R-:W-:Y:S05]  /*a800*/  @!P0 NANOSLEEP.SYNCS 0x989680 ;  /* 0x009896800000895d */ /* 0x002fea0003900000 */
[----:B------:R-:W1:Y:S02]  /*a810*/  @!P0 SYNCS.PHASECHK.TRANS64 P0, [R9+URZ], R4 ;  /* 0x00000004090085a7 */ /* 0x000e64000800007f */
[----:B-1----:R-:W-:Y:S05]  /*a820*/  @!P0 BRA `(.L_x_199) ;  /* 0xfffffffc00f08947 */ /* 0x002fea000383ffff */
[----:B------:R-:W-:Y:S05]  /*a830*/  BRA `(.L_x_234) ;  /* 0xfffffff000187947 */ /* 0x000fea000383ffff */
.L_x_200:
[----:B0-----:R0:W1:Y:S02]  /*a840*/  SYNCS.PHASECHK.TRANS64.TRYWAIT P0, [R6+URZ], R5 ;  /* 0x00000005060075a7 */ /* 0x001064000800017f */
[----:B-1----:R-:W-:Y:S05]  /*a850*/  @!P0 NANOSLEEP.SYNCS 0x989680 ;  /* 0x009896800000895d */ /* 0x002fea0003900000 */
[----:B------:R-:W1:Y:S02]  /*a860*/  @!P0 SYNCS.PHASECHK.TRANS64 P0, [R6+URZ], R5 ;  /* 0x00000005060085a7 */ /* 0x000e64000800007f */
[----:B-1----:R-:W-:Y:S05]  /*a870*/  @!P0 BRA `(.L_x_200) ;  /* 0xfffffffc00f08947 */ /* 0x002fea000383ffff */
[----:B------:R-:W-:Y:S05]  /*a880*/  BRA `(.L_x_235) ;  /* 0xfffffff000287947 */ /* 0x000fea000383ffff */
.L_x_201:
[----:B0-----:R0:W1:Y:S02]  /*a890*/  SYNCS.PHASECHK.TRANS64.TRYWAIT P0, [R9+URZ], R4 ;  /* 0x00000004090075a7 */ /* 0x001064000800017f */
[----:B-1----:R-:W-:Y:S05]  /*a8a0*/  @!P0 NANOSLEEP.SYNCS 0x989680 ;  /* 0x009896800000895d */ /* 0x002fea0003900000 */
[----:B------:R-:W1:Y:S02]  /*a8b0*/  @!P0 SYNCS.PHASECHK.TRANS64 P0, [R9+URZ], R4 ;  /* 0x00000004090085a7 */ /* 0x000e64000800007f */
[----:B-1----:R-:W-:Y:S05]  /*a8c0*/  @!P0 BRA `(.L_x_201) ;  /* 0xfffffffc00f08947 */ /* 0x002fea000383ffff */
[----:B------:R-:W-:Y:S05]  /*a8d0*/  BRA `(.L_x_236) ;  /* 0xfffffff000387947 */ /* 0x000fea000383ffff */
.L_x_202:
[----:B0-----:R0:W1:Y:S02]  /*a8e0*/  SYNCS.PHASECHK.TRANS64.TRYWAIT P0, [R6+URZ], R5 ;  /* 0x00000005060075a7 */ /* 0x001064000800017f */
[----:B-1----:R-:W-:Y:S05]  /*a8f0*/  @!P0 NANOSLEEP.SYNCS 0x989680 ;  /* 0x009896800000895d */ /* 0x002fea0003900000 */
[----:B------:R-:W1:Y:S02]  /*a900*/  @!P0 SYNCS.PHASECHK.TRANS64 P0, [R6+URZ], R5 ;  /* 0x00000005060085a7 */ /* 0x000e64000800007f */
[----:B-1----:R-:W-:Y:S05]  /*a910*/  @!P0 BRA `(.L_x_202) ;  /* 0xfffffffc00f08947 */ /* 0x002fea000383ffff */
[----:B------:R-:W-:Y:S05]  /*a920*/  BRA `(.L_x_237) ;  /* 0xfffffff000487947 */ /* 0x000fea000383ffff */
.L_x_203:
[----:B0-----:R0:W1:Y:S02]  /*a930*/  SYNCS.PHASECHK.TRANS64.TRYWAIT P0, [R9+URZ], R4 ;  /* 0x00000004090075a7 */ /* 0x001064000800017f */
[----:B-1----:R-:W-:Y:S05]  /*a940*/  @!P0 NANOSLEEP.SYNCS 0x989680 ;  /* 0x009896800000895d */ /* 0x002fea0003900000 */
[----:B------:R-:W1:Y:S02]  /*a950*/  @!P0 SYNCS.PHASECHK.TRANS64 P0, [R9+URZ], R4 ;  /* 0x00000004090085a7 */ /* 0x000e64000800007f */
[----:B-1----:R-:W-:Y:S05]  /*a960*/  @!P0 BRA `(.L_x_203) ;  /* 0xfffffffc00f08947 */ /* 0x002fea000383ffff */
[----:B------:R-:W-:Y:S05]  /*a970*/  BRA `(.L_x_238) ;  /* 0xfffffff000587947 */ /* 0x000fea000383ffff */
.L_x_204:
[----:B0-----:R0:W1:Y:S02]  /*a980*/  SYNCS.PHASECHK.TRANS64.TRYWAIT P0, [R6+URZ], R5 ;  /* 0x00000005060075a7 */ /* 0x001064000800017f */
[----:B-1----:R-:W-:Y:S05]  /*a990*/  @!P0 NANOSLEEP.SYNCS 0x989680 ;  /* 0x009896800000895d */ /* 0x002fea0003900000 */
[----:B------:R-:W1:Y:S02]  /*a9a0*/  @!P0 SYNCS.PHASECHK.TRANS64 P0, [R6+URZ], R5 ;  /* 0x00000005060085a7 */ /* 0x000e64000800007f */
[----:B-1----:R-:W-:Y:S05]  /*a9b0*/  @!P0 BRA `(.L_x_204) ;  /* 0xfffffffc00f08947 */ /* 0x002fea000383ffff */
[----:B------:R-:W-:Y:S05]  /*a9c0*/  BRA `(.L_x_239) ;  /* 0xfffffff000687947 */ /* 0x000fea000383ffff */
.L_x_205:
[----:B0-----:R0:W1:Y:S02]  /*a9d0*/  SYNCS.PHASECHK.TRANS64.TRYWAIT P0, [R9+URZ], R4 ;  /* 0x00000004090075a7 */ /* 0x001064000800017f */
[----:B-1----:R-:W-:Y:S05]  /*a9e0*/  @!P0 NANOSLEEP.SYNCS 0x989680 ;  /* 0x009896800000895d */ /* 0x002fea0003900000 */
[----:B------:R-:W1:Y:S02]  /*a9f0*/  @!P0 SYNCS.PHASECHK.TRANS64 P0, [R9+URZ], R4 ;  /* 0x00000004090085a7 */ /* 0x000e64000800007f */
[----:B-1----:R-:W-:Y:S05]  /*aa00*/  @!P0 BRA `(.L_x_205) ;  /* 0xfffffffc00f08947 */ /* 0x002fea000383ffff */
[----:B------:R-:W-:Y:S05]  /*aa10*/  BRA `(.L_x_240) ;  /* 0xfffffff000787947 */ /* 0x000fea000383ffff */
.L_x_206:
[----:B0-----:R0:W1:Y:S02]  /*aa20*/  SYNCS.PHASECHK.TRANS64.TRYWAIT P0, [R6+URZ], R5 ;  /* 0x00000005060075a7 */ /* 0x001064000800017f */
[----:B-1----:R-:W-:Y:S05]  /*aa30*/  @!P0 NANOSLEEP.SYNCS 0x989680 ;  /* 0x009896800000895d */ /* 0x002fea0003900000 */
[----:B------:R-:W1:Y:S02]  /*aa40*/  @!P0 SYNCS.PHASECHK.TRANS64 P0, [R6+URZ], R5 ;  /* 0x00000005060085a7 */ /* 0x000e64000800007f */
[----:B-1----:R-:W-:Y:S05]  /*aa50*/  @!P0 BRA `(.L_x_206) ;  /* 0xfffffffc00f08947 */ /* 0x002fea000383ffff */
[----:B------:R-:W-:Y:S05]  /*aa60*/  BRA `(.L_x_241) ;  /* 0xfffffff000887947 */ /* 0x000fea000383ffff */
.L_x_207:
[----:B0-----:R0:W1:Y:S02]  /*aa70*/  SYNCS.PHASECHK.TRANS64.TRYWAIT P0, [R9+URZ], R4 ;  /* 0x00000004090075a7 */ /* 0x001064000800017f */
[----:B-1----:R-:W-:Y:S05]  /*aa80*/  @!P0 NANOSLEEP.SYNCS 0x989680 ;  /* 0x009896800000895d */ /* 0x002fea0003900000 */
[----:B------:R-:W1:Y:S02]  /*aa90*/  @!P0 SYNCS.PHASECHK.TRANS64 P0, [R9+URZ], R4 ;  /* 0x00000004090085a7 */ /* 0x000e64000800007f */
[----:B-1----:R-:W-:Y:S05]  /*aaa0*/  @!P0 BRA `(.L_x_207) ;  /* 0xfffffffc00f08947 */ /* 0x002fea000383ffff */
[----:B------:R-:W-:Y:S05]  /*aab0*/  BRA `(.L_x_242) ;  /* 0xfffffff000987947 */ /* 0x000fea000383ffff */
.L_x_208:
[----:B0-----:R0:W1:Y:S02]  /*aac0*/  SYNCS.PHASECHK.TRANS64.TRYWAIT P0, [R6+URZ], R5 ;  /* 0x00000005060075a7 */ /* 0x001064000800017f */
[----:B-1----:R-:W-:Y:S05]  /*aad0*/  @!P0 NANOSLEEP.SYNCS 0x989680 ;  /* 0x009896800000895d */ /* 0x002fea0003900000 */
[----:B------:R-:W1:Y:S02]  /*aae0*/  @!P0 SYNCS.PHASECHK.TRANS64 P0, [R6+URZ], R5 ;  /* 0x00000005060085a7 */ /* 0x000e64000800007f */
[----:B-1----:R-:W-:Y:S05]  /*aaf0*/  @!P0 BRA `(.L_x_208) ;  /* 0xfffffffc00f08947 */ /* 0x002fea000383ffff */
[----:B------:R-:W-:Y:S05]  /*ab00*/  BRA `(.L_x_243) ;  /* 0xfffffff000a87947 */ /* 0x000fea000383ffff */
.L_x_209:
[----:B0-----:R0:W1:Y:S02]  /*ab10*/  SYNCS.PHASECHK.TRANS64.TRYWAIT P0, [R9+URZ], R4 ;  /* 0x00000004090075a7 */ /* 0x001064000800017f */
[----:B-1----:R-:W-:Y:S05]  /*ab20*/  @!P0 NANOSLEEP.SYNCS 0x989680 ;  /* 0x009896800000895d */ /* 0x002fea0003900000 */
[----:B------:R-:W1:Y:S02]  /*ab30*/  @!P0 SYNCS.PHASECHK.TRANS64 P0, [R9+URZ], R4 ;  /* 0x00000004090085a7 */ /* 0x000e64000800007f */
[----:B-1----:R-:W-:Y:S05]  /*ab40*/  @!P0 BRA `(.L_x_209) ;  /* 0xfffffffc00f08947 */ /* 0x002fea000383ffff */
[----:B------:R-:W-:Y:S05]  /*ab50*/  BRA `(.L_x_244) ;  /* 0xfffffff000b87947 */ /* 0x000fea000383ffff */
.L_x_210:
[----:B0-----:R0:W1:Y:S02]  /*ab60*/  SYNCS.PHASECHK.TRANS64.TRYWAIT P0, [R6+URZ], R5 ;  /* 0x00000005060075a7 */ /* 0x001064000800017f */
[----:B-1----:R-:W-:Y:S05]  /*ab70*/  @!P0 NANOSLEEP.SYNCS 0x989680 ;  /* 0x009896800000895d */ /* 0x002fea0003900000 */
[----:B------:R-:W1:Y:S02]  /*ab80*/  @!P0 SYNCS.PHASECHK.TRANS64 P0, [R6+URZ], R5 ;  /* 0x00000005060085a7 */ /* 0x000e64000800007f */
[----:B-1----:R-:W-:Y:S05]  /*ab90*/  @!P0 BRA `(.L_x_210) ;  /* 0xfffffffc00f08947 */ /* 0x002fea000383ffff */
[----:B------:R-:W-:Y:S05]  /*aba0*/  BRA `(.L_x_245) ;  /* 0xfffffff000c87947 */ /* 0x000fea000383ffff */
.L_x_211:
[----:B0-----:R0:W1:Y:S02]  /*abb0*/  SYNCS.PHASECHK.TRANS64.TRYWAIT P0, [R9+URZ], R4 ;  /* 0x00000004090075a7 */ /* 0x001064000800017f */
[----:B-1----:R-:W-:Y:S05]  /*abc0*/  @!P0 NANOSLEEP.SYNCS 0x989680 ;  /* 0x009896800000895d */ /* 0x002fea0003900000 */
[----:B------:R-:W1:Y:S02]  /*abd0*/  @!P0 SYNCS.PHASECHK.TRANS64 P0, [R9+URZ], R4 ;  /* 0x00000004090085a7 */ /* 0x000e64000800007f */
[----:B-1----:R-:W-:Y:S05]  /*abe0*/  @!P0 BRA `(.L_x_211) ;  /* 0xfffffffc00f08947 */ /* 0x002fea000383ffff */
[----:B------:R-:W-:Y:S05]  /*abf0*/  BRA `(.L_x_246) ;  /* 0xfffffff000d87947 */ /* 0x000fea000383ffff */
.L_x_212:
[----:B0-----:R0:W1:Y:S02]  /*ac00*/  SYNCS.PHASECHK.TRANS64.TRYWAIT P0, [R6+URZ], R5 ;  /* 0x00000005060075a7 */ /* 0x001064000800017f */
[----:B-1----:R-:W-:Y:S05]  /*ac10*/  @!P0 NANOSLEEP.SYNCS 0x989680 ;  /* 0x009896800000895d */ /* 0x002fea0003900000 */
[----:B------:R-:W1:Y:S02]  /*ac20*/  @!P0 SYNCS.PHASECHK.TRANS64 P0, [R6+URZ], R5 ;  /* 0x00000005060085a7 */ /* 0x000e64000800007f */
[----:B-1----:R-:W-:Y:S05]  /*ac30*/  @!P0 BRA `(.L_x_212) ;  /* 0xfffffffc00f08947 */ /* 0x002fea000383ffff */
[----:B------:R-:W-:Y:S05]  /*ac40*/  BRA `(.L_x_247) ;  /* 0xfffffff000e87947 */ /* 0x000fea000383ffff */
.L_x_213:
[----:B0-----:R0:W1:Y:S02]  /*ac50*/  SYNCS.PHASECHK.TRANS64.TRYWAIT P0, [R9+URZ], R4 ;  /* 0x00000004090075a7 */ /* 0x001064000800017f */
[----:B-1----:R-:W-:Y:S05]  /*ac60*/  @!P0 NANOSLEEP.SYNCS 0x989680 ;  /* 0x009896800000895d */ /* 0x002fea0003900000 */
[----:B------:R-:W1:Y:S02]  /*ac70*/  @!P0 SYNCS.PHASECHK.TRANS64 P0, [R9+URZ], R4 ;  /* 0x00000004090085a7 */ /* 0x000e64000800007f */
[----:B-1----:R-:W-:Y:S05]  /*ac80*/  @!P0 BRA `(.L_x_213) ;  /* 0xfffffffc00f08947 */ /* 0x002fea000383ffff */
[----:B------:R-:W-:Y:S05]  /*ac90*/  BRA `(.L_x_248) ;  /* 0xfffffff000f87947 */ /* 0x000fea000383ffff */
.L_x_214:
[----:B0-----:R0:W1:Y:S02]  /*aca0*/  SYNCS.PHASECHK.TRANS64.TRYWAIT P0, [R6+URZ], R5 ;  /* 0x00000005060075a7 */ /* 0x001064000800017f */
[----:B-1----:R-:W-:Y:S05]  /*acb0*/  @!P0 NANOSLEEP.SYNCS 0x989680 ;  /* 0x009896800000895d */ /* 0x002fea0003900000 */
[----:B------:R-:W1:Y:S02]  /*acc0*/  @!P0 SYNCS.PHASECHK.TRANS64 P0, [R6+URZ], R5 ;  /* 0x00000005060085a7 */ /* 0x000e64000800007f */
[----:B-1----:R-:W-:Y:S05]  /*acd0*/  @!P0 BRA `(.L_x_214) ;  /* 0xfffffffc00f08947 */ /* 0x002fea000383ffff */
[----:B------:R-:W-:Y:S05]  /*ace0*/  BRA `(.L_x_249) ;  /* 0xfffffff400087947 */ /* 0x000fea000383ffff */
.L_x_215:
[----:B0-----:R0:W1:Y:S02]  /*acf0*/  SYNCS.PHASECHK.TRANS64.TRYWAIT P0, [R9+URZ], R4 ;  /* 0x00000004090075a7 */ /* 0x001064000800017f */
[----:B-1----:R-:W-:Y:S05]  /*ad00*/  @!P0 NANOSLEEP.SYNCS 0x989680 ;  /* 0x009896800000895d */ /* 0x002fea0003900000 */
[----:B------:R-:W1:Y:S02]  /*ad10*/  @!P0 SYNCS.PHASECHK.TRANS64 P0, [R9+URZ], R4 ;  /* 0x00000004090085a7 */ /* 0x000e64000800007f */
[----:B-1----:R-:W-:Y:S05]  /*ad20*/  @!P0 BRA `(.L_x_215) ;  /* 0xfffffffc00f08947 */ /* 0x002fea000383ffff */
[----:B------:R-:W-:Y:S05]  /*ad30*/  BRA `(.L_x_250) ;  /* 0xfffffff400187947 */ /* 0x000fea000383ffff */
.L_x_216:
[----:B0-----:R0:W1:Y:S02]  /*ad40*/  SYNCS.PHASECHK.TRANS64.TRYWAIT P0, [R6+URZ], R5 ;  /* 0x00000005060075a7 */ /* 0x001064000800017f */
[----:B-1----:R-:W-:Y:S05]  /*ad50*/  @!P0 NANOSLEEP.SYNCS 0x989680 ;  /* 0x009896800000895d */ /* 0x002fea0003900000 */
[----:B------:R-:W1:Y:S02]  /*ad60*/  @!P0 SYNCS.PHASECHK.TRANS64 P0, [R6+URZ], R5 ;  /* 0x00000005060085a7 */ /* 0x000e64000800007f */
[----:B-1----:R-:W-:Y:S05]  /*ad70*/  @!P0 BRA `(.L_x_216) ;  /* 0xfffffffc00f08947 */ /* 0x002fea000383ffff */
[----:B------:R-:W-:Y:S05]  /*ad80*/  BRA `(.L_x_251) ;  /* 0xfffffff400287947 */ /* 0x000fea000383ffff */
.L_x_217:
[----:B0-----:R0:W1:Y:S02]  /*ad90*/  SYNCS.PHASECHK.TRANS64.TRYWAIT P0, [R9+URZ], R4 ;  /* 0x00000004090075a7 */ /* 0x001064000800017f */
[----:B-1----:R-:W-:Y:S05]  /*ada0*/  @!P0 NANOSLEEP.SYNCS 0x989680 ;  /* 0x009896800000895d */ /* 0x002fea0003900000 */
[----:B------:R-:W1:Y:S02]  /*adb0*/  @!P0 SYNCS.PHASECHK.TRANS64 P0, [R9+URZ], R4 ;  /* 0x00000004090085a7 */ /* 0x000e64000800007f */
[----:B-1----:R-:W-:Y:S05]  /*adc0*/  @!P0 BRA `(.L_x_217) ;  /* 0xfffffffc00f08947 */ /* 0x002fea000383ffff */
[----:B------:R-:W-:Y:S05]  /*add0*/  BRA `(.L_x_252) ;  /* 0xfffffff400387947 */ /* 0x000fea000383ffff */
.L_x_218:
[----:B0-----:R0:W1:Y:S02]  /*ade0*/  SYNCS.PHASECHK.TRANS64.TRYWAIT P0, [R6+URZ], R5 ;  /* 0x00000005060075a7 */ /* 0x001064000800017f */
[----:B-1----:R-:W-:Y:S05]  /*adf0*/  @!P0 NANOSLEEP.SYNCS 0x989680 ;  /* 0x009896800000895d */ /* 0x002fea0003900000 */
[----:B------:R-:W1:Y:S02]  /*ae00*/  @!P0 SYNCS.PHASECHK.TRANS64 P0, [R6+URZ], R5 ;  /* 0x00000005060085a7 */ /* 0x000e64000800007f */
[----:B-1----:R-:W-:Y:S05]  /*ae10*/  @!P0 BRA `(.L_x_218) ;  /* 0xfffffffc00f08947 */ /* 0x002fea000383ffff */
[----:B------:R-:W-:Y:S05]  /*ae20*/  BRA `(.L_x_253) ;  /* 0xfffffff400407947 */ /* 0x000fea000383ffff */
.L_x_254:
[----:B------:R-:W-:-:S00]  /*ae30*/  BRA `(.L_x_254) ;  /* 0xfffffffc00fc7947 */ /* 0x000fc0000383ffff */
[----:B------:R-:W-:-:S00]  /*ae40*/  NOP ;  /* 0x0000000000007918 */ /* 0x000fc00000000000 */
        /* <DEDUP_REMOVED lines=11> */
.L_x_255:


//--------------------- .nv.shared._ZN7cutlass13device_kernelINS_4gemm6kernel13GemmUniversalIN4cute5tupleIJiiiiEEENS1_10collective13CollectiveMmaINS1_37MainloopSm90TmaGmmaWarpSpecializedFP8ILi28ENS5_IJNS4_1CILi2EEENSA_ILi1EEESC_EEENS1_35KernelTmaWarpSpecializedCooperativeEEENS5_IJNSA_ILi128EEESG_NSA_ILi32EEEEEENS_12float_e5m2_tENS5_IJlSC_lEEESJ_SK_NS4_8TiledMMAINS4_8MMA_AtomIJNS4_4SM904GMMA31MMA_64x128x32_F32E5M2E5M2_SS_TNILNSO_7ScaleInE1ELSQ_1EEEEEENS4_6LayoutISD_NS5_IJSC_NSA_ILi0EEESU_EEEEENS5_IJNS4_10UnderscoreESX_SX_EEEEENS4_13SM90_TMA_LOADENS4_14ComposedLayoutINS4_7SwizzleILi1ELi4ELi3EEENS4_18smem_ptr_flag_bitsILi8EEENST_INS5_IJNSA_ILi8EEESH_EEENS5_IJSH_SC_EEEEEEEvNS4_8identityENS4_23SM90_TMA_LOAD_MULTICASTES1A_vS1B_EENS_8epilogue10collective6detail29Sm90TmaWarpSpecializedAdapterINS1F_15DefaultEpilogueISJ_SK_SK_NS1E_6thread17LinearCombinationISJ_Li1EffLNS1J_9ScaleType4KindE0ELNS_15FloatRoundStyleE2ESJ_EENS1_15EpilogueDefaultEEEEEvvEEEEvNT_6ParamsE --------------------------
	.section	.nv.shared._ZN7cutlass13device_kernelINS_4gemm6kernel13GemmUniversalIN4cute5tupleIJiiiiEEENS1_10collective13CollectiveMmaINS1_37MainloopSm90TmaGmmaWarpSpecializedFP8ILi28ENS5_IJNS4_1CILi2EEENSA_ILi1EEESC_EEENS1_35KernelTmaWarpSpecializedCooperativeEEENS5_IJNSA_ILi128EEESG_NSA_ILi32EEEEEENS_12float_e5m2_tENS5_IJlSC_lEEESJ_SK_NS4_8TiledMMAINS4_8MMA_AtomIJNS4_4SM904GMMA31MMA_64x128x32_F32E5M2E5M2_SS_TNILNSO_7ScaleInE1ELSQ_1EEEEEENS4_6LayoutISD_NS5_IJSC_NSA_ILi0EEESU_EEEEENS5_IJNS4_10UnderscoreESX_SX_EEEEENS4_13SM90_TMA_LOADENS4_14ComposedLayoutINS4_7SwizzleILi1ELi4ELi3EEENS4_18smem_ptr_flag_bitsILi8EEENST_INS5_IJNSA_ILi8EEESH_EEENS5_IJSH_SC_EEEEEEEvNS4_8identityENS4_23SM90_TMA_LOAD_MULTICASTES1A_vS1B_EENS_8epilogue10collective6detail29Sm90TmaWarpSpecializedAdapterINS1F_15DefaultEpilogueISJ_SK_SK_NS1E_6thread17LinearCombinationISJ_Li1EffLNS1J_9ScaleType4KindE0ELNS_15FloatRoundStyleE2ESJ_EENS1_15EpilogueDefaultEEEEEvvEEEEvNT_6ParamsE,"aw",@nobits
	.sectionflags	@""
	.align	16
	.zero		1024


//--------------------- .nv.shared.reserved.0     --------------------------
	.section	.nv.shared.reserved.0,"aw",@nobits
	.weak		__nv_reservedSMEM_offset_0_alias
	.size		__nv_reservedSMEM_offset_0_alias, 0, 0
	.other		__nv_reservedSMEM_offset_0_alias,@"STO_CUDA_RESERVED_SHARED STV_DEFAULT"
__nv_reservedSMEM_offset_0_alias:
	.zero		0


//--------------------- .nv.global                --------------------------
	.section	.nv.global,"aw",@nobits
.nv.global:
	.type		_ZN40_INTERNAL_bcec50dd_4_k_cu_6901e845_180784cute1_E,@object
	.size		_ZN40_INTERNAL_bcec50dd_4_k_cu_6901e845_180784cute1_E,(_ZN40_INTERNAL_bcec50dd_4_k_cu_6901e845_180784cuda3std3__45__cpo6cbeginE - _ZN40_INTERNAL_bcec50dd_4_k_cu_6901e845_180784cute1_E)
_ZN40_INTERNAL_bcec50dd_4_k_cu_6901e845_180784cute1_E:
	.zero		1
	.type		_ZN40_INTERNAL_bcec50dd_4_k_cu_6901e845_180784cuda3std3__45__cpo6cbeginE,@object
	.size		_ZN40_INTERNAL_bcec50dd_4_k_cu_6901e845_180784cuda3std3__45__cpo6cbeginE,(_ZN40_INTERNAL_bcec50dd_4_k_cu_6901e845_180784cuda3std3__48in_placeE - _ZN40_INTERNAL_bcec50dd_4_k_cu_6901e845_180784cuda3std3__45__cpo6cbeginE)
_ZN40_INTERNAL_bcec50dd_4_k_cu_6901e845_180784cuda3std3__45__cpo6cbeginE:
	.zero		1
	.type		_ZN40_INTERNAL_bcec50dd_4_k_cu_6901e845_180784cuda3std3__48in_placeE,@object
	.size		_ZN40_INTERNAL_bcec50dd_4_k_cu_6901e845_180784cuda3std3__48in_placeE,(_ZN40_INTERNAL_bcec50dd_4_k_cu_6901e845_180784cuda3std6ranges3__45__cpo9iter_moveE - _ZN40_INTERNAL_bcec50dd_4_k_cu_6901e845_180784cuda3std3__48in_placeE)
_ZN40_INTERNAL_bcec50dd_4_k_cu_6901e845_180784cuda3std3__48in_placeE:
	.zero		1
	.type		_ZN40_INTERNAL_bcec50dd_4_k_cu_6901e845_180784cuda3std6ranges3__45__cpo9iter_moveE,@object
	.size		_ZN40_INTERNAL_bcec50dd_4_k_cu_6901e845_180784cuda3std6ranges3__45__cpo9iter_moveE,(_ZN40_INTERNAL_bcec50dd_4_k_cu_6901e845_180784cuda3std3__45__cpo5beginE - _ZN40_INTERNAL_bcec50dd_4_k_cu_6901e845_180784cuda3std6ranges3__45__cpo9iter_moveE)
_ZN40_INTERNAL_bcec50dd_4_k_cu_6901e845_180784cuda3std6ranges3__45__cpo9iter_moveE:
	.zero		1
	.type		_ZN40_INTERNAL_bcec50dd_4_k_cu_6901e845_180784cuda3std3__45__cpo5beginE,@object
	.size		_ZN40_INTERNAL_bcec50dd_4_k_cu_6901e845_180784cuda3std3__45__cpo5beginE,(_ZN40_INTERNAL_bcec50dd_4_k_cu_6901e845_180784cuda3std3__442_GLOBAL__N__bcec50dd_4_k_cu_6901e845_180786ignoreE - _ZN40_INTERNAL_bcec50dd_4_k_cu_6901e845_180784cuda3std3__45__cpo5beginE)
_ZN40_INTERNAL_bcec50dd_4_k_cu_6901e845_180784cuda3std3__45__cpo5beginE:
	.zero		1
	.type		_ZN40_INTERNAL_bcec50dd_4_k_cu_6901e845_180784cuda3std3__442_GLOBAL__N__bcec50dd_4_k_cu_6901e845_180786ignoreE,@object
	.size		_ZN40_INTERNAL_bcec50dd_4_k_cu_6901e845_180784cuda3std3__442_GLOBAL__N__bcec50dd_4_k_cu_6901e845_180786ignoreE,(_ZN40_INTERNAL_bcec50dd_4_k_cu_6901e845_180784cute7productE - _ZN40_INTERNAL_bcec50dd_4_k_cu_6901e845_180784cuda3std3__442_GLOBAL__N__bcec50dd_4_k_cu_6901e845_180786ignoreE)
_ZN40_INTERNAL_bcec50dd_4_k_cu_6901e845_180784cuda3std3__442_GLOBAL__N__bcec50dd_4_k_cu_6901e845_180786ignoreE:
	.zero		1
	.type		_ZN40_INTERNAL_bcec50dd_4_k_cu_6901e845_180784cute7productE,@object
	.size		_ZN40_INTERNAL_bcec50dd_4_k_cu_6901e845_180784cute7productE,(_ZN40_INTERNAL_bcec50dd_4_k_cu_6901e845_180784cuda3std3__45__cpo3endE - _ZN40_INTERNAL_bcec50dd_4_k_cu_6901e845_180784cute7productE)
_ZN40_INTERNAL_bcec50dd_4_k_cu_6901e845_180784cute7productE:
	.zero		1
	.type		_ZN40_INTERNAL_bcec50dd_4_k_cu_6901e845_180784cuda3std3__45__cpo3endE,@object
	.size		_ZN40_INTERNAL_bcec50dd_4_k_cu_6901e845_180784cuda3std3__45__cpo3endE,(_ZN40_INTERNAL_bcec50dd_4_k_cu_6901e845_180784cuda3std3__419piecewise_constructE - _ZN40_INTERNAL_bcec50dd_4_k_cu_6901e845_180784cuda3std3__45__cpo3endE)
_ZN40_INTERNAL_bcec50dd_4_k_cu_6901e845_180784cuda3std3__45__cpo3endE:
	.zero		1
	.type		_ZN40_INTERNAL_bcec50dd_4_k_cu_6901e845_180784cuda3std3__419piecewise_constructE,@object
	.size		_ZN40_INTERNAL_bcec50dd_4_k_cu_6901e845_180784cuda3std3__419piecewise_constructE,(_ZN40_INTERNAL_bcec50dd_4_k_cu_6901e845_180784cuda3std3__45__cpo4cendE - _ZN40_INTERNAL_bcec50dd_4_k_cu_6901e845_180784cuda3std3__419piecewise_constructE)
_ZN40_INTERNAL_bcec50dd_4_k_cu_6901e845_180784cuda3std3__419piecewise_constructE:
	.zero		1
	.type		_ZN40_INTERNAL_bcec50dd_4_k_cu_6901e845_180784cuda3std3__45__cpo4cendE,@object
	.size		_ZN40_INTERNAL_bcec50dd_4_k_cu_6901e845_180784cuda3std3__45__cpo4cendE,(_ZN40_INTERNAL_bcec50dd_4_k_cu_6901e845_180784cuda3std6ranges3__45__cpo4swapE - _ZN40_INTERNAL_bcec50dd_4_k_cu_6901e845_180784cuda3std3__45__cpo4cendE)
_ZN40_INTERNAL_bcec50dd_4_k_cu_6901e845_180784cuda3std3__45__cpo4cendE:
	.zero		1
	.type		_ZN40_INTERNAL_bcec50dd_4_k_cu_6901e845_180784cuda3std6ranges3__45__cpo4swapE,@object
	.size		_ZN40_INTERNAL_bcec50dd_4_k_cu_6901e845_180784cuda3std6ranges3__45__cpo4swapE,(.L_7 - _ZN40_INTERNAL_bcec50dd_4_k_cu_6901e845_180784cuda3std6ranges3__45__cpo4swapE)
_ZN40_INTERNAL_bcec50dd_4_k_cu_6901e845_180784cuda3std6ranges3__45__cpo4swapE:
	.zero		1
.L_7:


//--------------------- .nv.constant0._ZN7cutlass13device_kernelINS_4gemm6kernel13GemmUniversalIN4cute5tupleIJiiiiEEENS1_10collective13CollectiveMmaINS1_37MainloopSm90TmaGmmaWarpSpecializedFP8ILi28ENS5_IJNS4_1CILi2EEENSA_ILi1EEESC_EEENS1_35KernelTmaWarpSpecializedCooperativeEEENS5_IJNSA_ILi128EEESG_NSA_ILi32EEEEEENS_12float_e5m2_tENS5_IJlSC_lEEESJ_SK_NS4_8TiledMMAINS4_8MMA_AtomIJNS4_4SM904GMMA31MMA_64x128x32_F32E5M2E5M2_SS_TNILNSO_7ScaleInE1ELSQ_1EEEEEENS4_6LayoutISD_NS5_IJSC_NSA_ILi0EEESU_EEEEENS5_IJNS4_10UnderscoreESX_SX_EEEEENS4_13SM90_TMA_LOADENS4_14ComposedLayoutINS4_7SwizzleILi1ELi4ELi3EEENS4_18smem_ptr_flag_bitsILi8EEENST_INS5_IJNSA_ILi8EEESH_EEENS5_IJSH_SC_EEEEEEEvNS4_8identityENS4_23SM90_TMA_LOAD_MULTICASTES1A_vS1B_EENS_8epilogue10collective6detail29Sm90TmaWarpSpecializedAdapterINS1F_15DefaultEpilogueISJ_SK_SK_NS1E_6thread17LinearCombinationISJ_Li1EffLNS1J_9ScaleType4KindE0ELNS_15FloatRoundStyleE2ESJ_EENS1_15EpilogueDefaultEEEEEvvEEEEvNT_6ParamsE --------------------------
	.section	.nv.constant0._ZN7cutlass13device_kernelINS_4gemm6kernel13GemmUniversalIN4cute5tupleIJiiiiEEENS1_10collective13CollectiveMmaINS1_37MainloopSm90TmaGmmaWarpSpecializedFP8ILi28ENS5_IJNS4_1CILi2EEENSA_ILi1EEESC_EEENS1_35KernelTmaWarpSpecializedCooperativeEEENS5_IJNSA_ILi128EEESG_NSA_ILi32EEEEEENS_12float_e5m2_tENS5_IJlSC_lEEESJ_SK_NS4_8TiledMMAINS4_8MMA_AtomIJNS4_4SM904GMMA31MMA_64x128x32_F32E5M2E5M2_SS_TNILNSO_7ScaleInE1ELSQ_1EEEEEENS4_6LayoutISD_NS5_IJSC_NSA_ILi0EEESU_EEEEENS5_IJNS4_10UnderscoreESX_SX_EEEEENS4_13SM90_TMA_LOADENS4_14ComposedLayoutINS4_7SwizzleILi1ELi4ELi3EEENS4_18smem_ptr_flag_bitsILi8EEENST_INS5_IJNSA_ILi8EEESH_EEENS5_IJSH_SC_EEEEEEEvNS4_8identityENS4_23SM90_TMA_LOAD_MULTICASTES1A_vS1B_EENS_8epilogue10collective6detail29Sm90TmaWarpSpecializedAdapterINS1F_15DefaultEpilogueISJ_SK_SK_NS1E_6thread17LinearCombinationISJ_Li1EffLNS1J_9ScaleType4KindE0ELNS_15FloatRoundStyleE2ESJ_EENS1_15EpilogueDefaultEEEEEvvEEEEvNT_6ParamsE,"a",@progbits
	.sectionflags	@""
	.align	4
.nv.constant0._ZN7cutlass13device_kernelINS_4gemm6kernel13GemmUniversalIN4cute5tupleIJiiiiEEENS1_10collective13CollectiveMmaINS1_37MainloopSm90TmaGmmaWarpSpecializedFP8ILi28ENS5_IJNS4_1CILi2EEENSA_ILi1EEESC_EEENS1_35KernelTmaWarpSpecializedCooperativeEEENS5_IJNSA_ILi128EEESG_NSA_ILi32EEEEEENS_12float_e5m2_tENS5_IJlSC_lEEESJ_SK_NS4_8TiledMMAINS4_8MMA_AtomIJNS4_4SM904GMMA31MMA_64x128x32_F32E5M2E5M2_SS_TNILNSO_7ScaleInE1ELSQ_1EEEEEENS4_6LayoutISD_NS5_IJSC_NSA_ILi0EEESU_EEEEENS5_IJNS4_10UnderscoreESX_SX_EEEEENS4_13SM90_TMA_LOADENS4_14ComposedLayoutINS4_7SwizzleILi1ELi4ELi3EEENS4_18smem_ptr_flag_bitsILi8EEENST_INS5_IJNSA_ILi8EEESH_EEENS5_IJSH_SC_EEEEEEEvNS4_8identityENS4_23SM90_TMA_LOAD_MULTICASTES1A_vS1B_EENS_8epilogue10collective6detail29Sm90TmaWarpSpecializedAdapterINS1F_15DefaultEpilogueISJ_SK_SK_NS1E_6thread17LinearCombinationISJ_Li1EffLNS1J_9ScaleType4KindE0ELNS_15FloatRoundStyleE2ESJ_EENS1_15EpilogueDefaultEEEEEvvEEEEvNT_6ParamsE:
	.zero		1664


//--------------------- SYMBOLS --------------------------

	.type		.nv.reservedSmem.offset0,@object
	.size		.nv.reservedSmem.offset0,0x4
